//
// Generated by NVIDIA NVVM Compiler
//
// Compiler Build ID: CL-36424714
// Cuda compilation tools, release 13.0, V13.0.88
// Based on NVVM 20.0.0
//

.version 9.0
.target sm_100
.address_size 64

	// .globl	_Z14l1_loss_kernelPKfS0_Pfi

.visible .entry _Z14l1_loss_kernelPKfS0_Pfi(
	.param .u64 .ptr .align 1 _Z14l1_loss_kernelPKfS0_Pfi_param_0,
	.param .u64 .ptr .align 1 _Z14l1_loss_kernelPKfS0_Pfi_param_1,
	.param .u64 .ptr .align 1 _Z14l1_loss_kernelPKfS0_Pfi_param_2,
	.param .u32 _Z14l1_loss_kernelPKfS0_Pfi_param_3
)
{
	.reg .pred 	%p<2>;
	.reg .b32 	%r<6>;
	.reg .b32 	%f<5>;
	.reg .b64 	%rd<11>;

	ld.param.u64 	%rd1, [_Z14l1_loss_kernelPKfS0_Pfi_param_0];
	ld.param.u64 	%rd2, [_Z14l1_loss_kernelPKfS0_Pfi_param_1];
	ld.param.u64 	%rd3, [_Z14l1_loss_kernelPKfS0_Pfi_param_2];
	ld.param.u32 	%r2, [_Z14l1_loss_kernelPKfS0_Pfi_param_3];
	mov.u32 	%r3, %ctaid.x;
	mov.u32 	%r4, %ntid.x;
	mov.u32 	%r5, %tid.x;
	mad.lo.s32 	%r1, %r3, %r4, %r5;
	setp.ge.s32 	%p1, %r1, %r2;
	@%p1 bra 	$L__BB0_2;
	cvta.to.global.u64 	%rd4, %rd1;
	cvta.to.global.u64 	%rd5, %rd2;
	cvta.to.global.u64 	%rd6, %rd3;
	mul.wide.s32 	%rd7, %r1, 4;
	add.s64 	%rd8, %rd4, %rd7;
	ld.global.f32 	%f1, [%rd8];
	add.s64 	%rd9, %rd5, %rd7;
	ld.global.f32 	%f2, [%rd9];
	sub.f32 	%f3, %f1, %f2;
	abs.f32 	%f4, %f3;
	add.s64 	%rd10, %rd6, %rd7;
	st.global.f32 	[%rd10], %f4;
$L__BB0_2:
	ret;

}
	// .globl	_Z13matmul_kernelPKfS0_Pfiii
.visible .entry _Z13matmul_kernelPKfS0_Pfiii(
	.param .u64 .ptr .align 1 _Z13matmul_kernelPKfS0_Pfiii_param_0,
	.param .u64 .ptr .align 1 _Z13matmul_kernelPKfS0_Pfiii_param_1,
	.param .u64 .ptr .align 1 _Z13matmul_kernelPKfS0_Pfiii_param_2,
	.param .u32 _Z13matmul_kernelPKfS0_Pfiii_param_3,
	.param .u32 _Z13matmul_kernelPKfS0_Pfiii_param_4,
	.param .u32 _Z13matmul_kernelPKfS0_Pfiii_param_5
)
{
	.reg .pred 	%p<13>;
	.reg .b32 	%r<41>;
	.reg .b32 	%f<68>;
	.reg .b64 	%rd<53>;

	ld.param.u64 	%rd7, [_Z13matmul_kernelPKfS0_Pfiii_param_0];
	ld.param.u64 	%rd8, [_Z13matmul_kernelPKfS0_Pfiii_param_1];
	ld.param.u64 	%rd6, [_Z13matmul_kernelPKfS0_Pfiii_param_2];
	ld.param.u32 	%r20, [_Z13matmul_kernelPKfS0_Pfiii_param_3];
	ld.param.u32 	%r18, [_Z13matmul_kernelPKfS0_Pfiii_param_4];
	ld.param.u32 	%r19, [_Z13matmul_kernelPKfS0_Pfiii_param_5];
	cvta.to.global.u64 	%rd1, %rd8;
	cvta.to.global.u64 	%rd2, %rd7;
	mov.u32 	%r21, %ctaid.y;
	mov.u32 	%r22, %ntid.y;
	mov.u32 	%r23, %tid.y;
	mad.lo.s32 	%r1, %r21, %r22, %r23;
	mov.u32 	%r24, %ctaid.x;
	mov.u32 	%r25, %ntid.x;
	mov.u32 	%r26, %tid.x;
	mad.lo.s32 	%r2, %r24, %r25, %r26;
	setp.ge.s32 	%p1, %r1, %r20;
	setp.ge.s32 	%p2, %r2, %r18;
	or.pred  	%p3, %p1, %p2;
	@%p3 bra 	$L__BB1_14;
	setp.lt.s32 	%p4, %r19, 1;
	mov.f32 	%f67, 0f00000000;
	@%p4 bra 	$L__BB1_13;
	mul.lo.s32 	%r3, %r19, %r1;
	and.b32  	%r4, %r19, 7;
	setp.lt.u32 	%p5, %r19, 8;
	mov.f32 	%f67, 0f00000000;
	mov.b32 	%r39, 0;
	@%p5 bra 	$L__BB1_5;
	and.b32  	%r39, %r19, 2147483640;
	neg.s32 	%r37, %r39;
	shl.b32 	%r7, %r18, 3;
	mul.wide.u32 	%rd9, %r3, 4;
	add.s64 	%rd10, %rd9, %rd2;
	add.s64 	%rd52, %rd10, 16;
	mov.f32 	%f67, 0f00000000;
	mul.wide.s32 	%rd13, %r18, 4;
	mov.u32 	%r36, %r2;
$L__BB1_4:
	.pragma "nounroll";
	ld.global.f32 	%f17, [%rd52+-16];
	mul.wide.s32 	%rd11, %r36, 4;
	add.s64 	%rd12, %rd1, %rd11;
	ld.global.f32 	%f18, [%rd12];
	fma.rn.f32 	%f19, %f17, %f18, %f67;
	ld.global.f32 	%f20, [%rd52+-12];
	add.s64 	%rd14, %rd12, %rd13;
	ld.global.f32 	%f21, [%rd14];
	fma.rn.f32 	%f22, %f20, %f21, %f19;
	ld.global.f32 	%f23, [%rd52+-8];
	add.s64 	%rd15, %rd14, %rd13;
	ld.global.f32 	%f24, [%rd15];
	fma.rn.f32 	%f25, %f23, %f24, %f22;
	ld.global.f32 	%f26, [%rd52+-4];
	add.s64 	%rd16, %rd15, %rd13;
	ld.global.f32 	%f27, [%rd16];
	fma.rn.f32 	%f28, %f26, %f27, %f25;
	ld.global.f32 	%f29, [%rd52];
	add.s64 	%rd17, %rd16, %rd13;
	ld.global.f32 	%f30, [%rd17];
	fma.rn.f32 	%f31, %f29, %f30, %f28;
	ld.global.f32 	%f32, [%rd52+4];
	add.s64 	%rd18, %rd17, %rd13;
	ld.global.f32 	%f33, [%rd18];
	fma.rn.f32 	%f34, %f32, %f33, %f31;
	ld.global.f32 	%f35, [%rd52+8];
	add.s64 	%rd19, %rd18, %rd13;
	ld.global.f32 	%f36, [%rd19];
	fma.rn.f32 	%f37, %f35, %f36, %f34;
	ld.global.f32 	%f38, [%rd52+12];
	add.s64 	%rd20, %rd19, %rd13;
	ld.global.f32 	%f39, [%rd20];
	fma.rn.f32 	%f67, %f38, %f39, %f37;
	add.s32 	%r37, %r37, 8;
	add.s32 	%r36, %r36, %r7;
	add.s64 	%rd52, %rd52, 32;
	setp.ne.s32 	%p6, %r37, 0;
	@%p6 bra 	$L__BB1_4;
$L__BB1_5:
	setp.eq.s32 	%p7, %r4, 0;
	@%p7 bra 	$L__BB1_13;
	and.b32  	%r13, %r19, 3;
	setp.lt.u32 	%p8, %r4, 4;
	@%p8 bra 	$L__BB1_8;
	add.s32 	%r28, %r39, %r3;
	mul.wide.u32 	%rd21, %r28, 4;
	add.s64 	%rd22, %rd2, %rd21;
	ld.global.f32 	%f41, [%rd22];
	mad.lo.s32 	%r29, %r39, %r18, %r2;
	mul.wide.s32 	%rd23, %r29, 4;
	add.s64 	%rd24, %rd1, %rd23;
	ld.global.f32 	%f42, [%rd24];
	fma.rn.f32 	%f43, %f41, %f42, %f67;
	cvt.u64.u32 	%rd25, %r3;
	cvt.u64.u32 	%rd26, %r39;
	add.s64 	%rd27, %rd26, %rd25;
	shl.b64 	%rd28, %rd27, 2;
	add.s64 	%rd29, %rd2, %rd28;
	ld.global.f32 	%f44, [%rd29+4];
	mul.wide.s32 	%rd30, %r18, 4;
	add.s64 	%rd31, %rd24, %rd30;
	ld.global.f32 	%f45, [%rd31];
	fma.rn.f32 	%f46, %f44, %f45, %f43;
	ld.global.f32 	%f47, [%rd29+8];
	add.s64 	%rd32, %rd31, %rd30;
	ld.global.f32 	%f48, [%rd32];
	fma.rn.f32 	%f49, %f47, %f48, %f46;
	ld.global.f32 	%f50, [%rd29+12];
	add.s64 	%rd33, %rd32, %rd30;
	ld.global.f32 	%f51, [%rd33];
	fma.rn.f32 	%f67, %f50, %f51, %f49;
	add.s32 	%r39, %r39, 4;
$L__BB1_8:
	setp.eq.s32 	%p9, %r13, 0;
	@%p9 bra 	$L__BB1_13;
	setp.eq.s32 	%p10, %r13, 1;
	@%p10 bra 	$L__BB1_11;
	add.s32 	%r30, %r39, %r3;
	mul.wide.u32 	%rd34, %r30, 4;
	add.s64 	%rd35, %rd2, %rd34;
	ld.global.f32 	%f53, [%rd35];
	mad.lo.s32 	%r31, %r39, %r18, %r2;
	mul.wide.s32 	%rd36, %r31, 4;
	add.s64 	%rd37, %rd1, %rd36;
	ld.global.f32 	%f54, [%rd37];
	fma.rn.f32 	%f55, %f53, %f54, %f67;
	cvt.u64.u32 	%rd38, %r3;
	cvt.u64.u32 	%rd39, %r39;
	add.s64 	%rd40, %rd39, %rd38;
	shl.b64 	%rd41, %rd40, 2;
	add.s64 	%rd42, %rd2, %rd41;
	ld.global.f32 	%f56, [%rd42+4];
	mul.wide.s32 	%rd43, %r18, 4;
	add.s64 	%rd44, %rd37, %rd43;
	ld.global.f32 	%f57, [%rd44];
	fma.rn.f32 	%f67, %f56, %f57, %f55;
	add.s32 	%r39, %r39, 2;
$L__BB1_11:
	and.b32  	%r32, %r19, 1;
	setp.eq.b32 	%p11, %r32, 1;
	not.pred 	%p12, %p11;
	@%p12 bra 	$L__BB1_13;
	add.s32 	%r33, %r39, %r3;
	mul.wide.u32 	%rd45, %r33, 4;
	add.s64 	%rd46, %rd2, %rd45;
	ld.global.f32 	%f58, [%rd46];
	mad.lo.s32 	%r34, %r39, %r18, %r2;
	mul.wide.s32 	%rd47, %r34, 4;
	add.s64 	%rd48, %rd1, %rd47;
	ld.global.f32 	%f59, [%rd48];
	fma.rn.f32 	%f67, %f58, %f59, %f67;
$L__BB1_13:
	mad.lo.s32 	%r35, %r18, %r1, %r2;
	cvta.to.global.u64 	%rd49, %rd6;
	mul.wide.s32 	%rd50, %r35, 4;
	add.s64 	%rd51, %rd49, %rd50;
	st.global.f32 	[%rd51], %f67;
$L__BB1_14:
	ret;

}
	// .globl	_Z22elementwise_div_kernelPKfS0_Pfi
.visible .entry _Z22elementwise_div_kernelPKfS0_Pfi(
	.param .u64 .ptr .align 1 _Z22elementwise_div_kernelPKfS0_Pfi_param_0,
	.param .u64 .ptr .align 1 _Z22elementwise_div_kernelPKfS0_Pfi_param_1,
	.param .u64 .ptr .align 1 _Z22elementwise_div_kernelPKfS0_Pfi_param_2,
	.param .u32 _Z22elementwise_div_kernelPKfS0_Pfi_param_3
)
{
	.reg .pred 	%p<2>;
	.reg .b32 	%r<6>;
	.reg .b32 	%f<4>;
	.reg .b64 	%rd<11>;

	ld.param.u64 	%rd1, [_Z22elementwise_div_kernelPKfS0_Pfi_param_0];
	ld.param.u64 	%rd2, [_Z22elementwise_div_kernelPKfS0_Pfi_param_1];
	ld.param.u64 	%rd3, [_Z22elementwise_div_kernelPKfS0_Pfi_param_2];
	ld.param.u32 	%r2, [_Z22elementwise_div_kernelPKfS0_Pfi_param_3];
	mov.u32 	%r3, %ctaid.x;
	mov.u32 	%r4, %ntid.x;
	mov.u32 	%r5, %tid.x;
	mad.lo.s32 	%r1, %r3, %r4, %r5;
	setp.ge.s32 	%p1, %r1, %r2;
	@%p1 bra 	$L__BB2_2;
	cvta.to.global.u64 	%rd4, %rd1;
	cvta.to.global.u64 	%rd5, %rd2;
	cvta.to.global.u64 	%rd6, %rd3;
	mul.wide.s32 	%rd7, %r1, 4;
	add.s64 	%rd8, %rd4, %rd7;
	ld.global.f32 	%f1, [%rd8];
	add.s64 	%rd9, %rd5, %rd7;
	ld.global.f32 	%f2, [%rd9];
	div.rn.f32 	%f3, %f1, %f2;
	add.s64 	%rd10, %rd6, %rd7;
	st.global.f32 	[%rd10], %f3;
$L__BB2_2:
	ret;

}
	// .globl	_Z11relu_kernelPfi
.visible .entry _Z11relu_kernelPfi(
	.param .u64 .ptr .align 1 _Z11relu_kernelPfi_param_0,
	.param .u32 _Z11relu_kernelPfi_param_1
)
{
	.reg .pred 	%p<2>;
	.reg .b32 	%r<6>;
	.reg .b32 	%f<3>;
	.reg .b64 	%rd<5>;

	ld.param.u64 	%rd1, [_Z11relu_kernelPfi_param_0];
	ld.param.u32 	%r2, [_Z11relu_kernelPfi_param_1];
	mov.u32 	%r3, %ctaid.x;
	mov.u32 	%r4, %ntid.x;
	mov.u32 	%r5, %tid.x;
	mad.lo.s32 	%r1, %r3, %r4, %r5;
	setp.ge.s32 	%p1, %r1, %r2;
	@%p1 bra 	$L__BB3_2;
	cvta.to.global.u64 	%rd2, %rd1;
	mul.wide.s32 	%rd3, %r1, 4;
	add.s64 	%rd4, %rd2, %rd3;
	ld.global.f32 	%f1, [%rd4];
	max.f32 	%f2, %f1, 0f00000000;
	st.global.f32 	[%rd4], %f2;
$L__BB3_2:
	ret;

}
	// .globl	_Z18inplace_add_kernelPfPKfi
.visible .entry _Z18inplace_add_kernelPfPKfi(
	.param .u64 .ptr .align 1 _Z18inplace_add_kernelPfPKfi_param_0,
	.param .u64 .ptr .align 1 _Z18inplace_add_kernelPfPKfi_param_1,
	.param .u32 _Z18inplace_add_kernelPfPKfi_param_2
)
{
	.reg .pred 	%p<2>;
	.reg .b32 	%r<6>;
	.reg .b32 	%f<4>;
	.reg .b64 	%rd<8>;

	ld.param.u64 	%rd1, [_Z18inplace_add_kernelPfPKfi_param_0];
	ld.param.u64 	%rd2, [_Z18inplace_add_kernelPfPKfi_param_1];
	ld.param.u32 	%r2, [_Z18inplace_add_kernelPfPKfi_param_2];
	mov.u32 	%r3, %ctaid.x;
	mov.u32 	%r4, %ntid.x;
	mov.u32 	%r5, %tid.x;
	mad.lo.s32 	%r1, %r3, %r4, %r5;
	setp.ge.s32 	%p1, %r1, %r2;
	@%p1 bra 	$L__BB4_2;
	cvta.to.global.u64 	%rd3, %rd2;
	cvta.to.global.u64 	%rd4, %rd1;
	mul.wide.s32 	%rd5, %r1, 4;
	add.s64 	%rd6, %rd3, %rd5;
	ld.global.f32 	%f1, [%rd6];
	add.s64 	%rd7, %rd4, %rd5;
	ld.global.f32 	%f2, [%rd7];
	add.f32 	%f3, %f1, %f2;
	st.global.f32 	[%rd7], %f3;
$L__BB4_2:
	ret;

}


// ===== COMPILED SASS (sm_100) =====

	.target	sm_100

	.elftype	@"ET_EXEC"


//--------------------- .note.nv.tkinfo           --------------------------
	.section	.note.nv.tkinfo,"",@"SHT_NOTE"
	.sectionflags	@"SHF_NOTE_NV_TKINFO"
	.tkinfo
        /*0018*/ 	.word	0x00000002
        /*0030*/ 	.string	""
        /*0030*/ 	.string	"ptxas"
        /*0030*/ 	.string	"Cuda compilation tools, release 13.0, V13.0.88"
        /*0030*/ 	.string	"Build cuda_13.0.r13.0/compiler.36424714_0"
        /*0030*/ 	.string	"-arch sm_100 -m 64 "



//--------------------- .note.nv.cuinfo           --------------------------
	.section	.note.nv.cuinfo,"",@"SHT_NOTE"
	.sectionflags	@"SHF_NOTE_NV_CUINFO"
        /*0018*/ 	.short	0x0002
        /*001a*/ 	.short	0x0064
        /*001c*/ 	.short	0x0082
	.zero		2


//--------------------- .nv.info                  --------------------------
	.section	.nv.info,"",@"SHT_CUDA_INFO"
	.align	4


	//----- nvinfo : EIATTR_REGCOUNT
	.align		4
        /*0000*/ 	.byte	0x04, 0x2f
        /*0002*/ 	.short	(.L_1 - .L_0)
	.align		4
.L_0:
        /*0004*/ 	.word	index@(_Z14l1_loss_kernelPKfS0_Pfi)
        /*0008*/ 	.word	0x0000000c


	//----- nvinfo : EIATTR_FRAME_SIZE
	.align		4
.L_1:
        /*000c*/ 	.byte	0x04, 0x11
        /*000e*/ 	.short	(.L_3 - .L_2)
	.align		4
.L_2:
        /*0010*/ 	.word	index@(_Z14l1_loss_kernelPKfS0_Pfi)
        /*0014*/ 	.word	0x00000000


	//----- nvinfo : EIATTR_REGCOUNT
	.align		4
.L_3:
        /*0018*/ 	.byte	0x04, 0x2f
        /*001a*/ 	.short	(.L_5 - .L_4)
	.align		4
.L_4:
        /*001c*/ 	.word	index@(_Z13matmul_kernelPKfS0_Pfiii)
        /*0020*/ 	.word	0x00000020


	//----- nvinfo : EIATTR_FRAME_SIZE
	.align		4
.L_5:
        /*0024*/ 	.byte	0x04, 0x11
        /*0026*/ 	.short	(.L_7 - .L_6)
	.align		4
.L_6:
        /*0028*/ 	.word	index@(_Z13matmul_kernelPKfS0_Pfiii)
        /*002c*/ 	.word	0x00000000


	//----- nvinfo : EIATTR_REGCOUNT
	.align		4
.L_7:
        /*0030*/ 	.byte	0x04, 0x2f
        /*0032*/ 	.short	(.L_9 - .L_8)
	.align		4
.L_8:
        /*0034*/ 	.word	index@(_Z22elementwise_div_kernelPKfS0_Pfi)
        /*0038*/ 	.word	0x00000010


	//----- nvinfo : EIATTR_FRAME_SIZE
	.align		4
.L_9:
        /*003c*/ 	.byte	0x04, 0x11
        /*003e*/ 	.short	(.L_11 - .L_10)
	.align		4
.L_10:
        /*0040*/ 	.word	index@($__internal_0_$__cuda_sm3x_div_rn_noftz_f32_slowpath)
        /*0044*/ 	.word	0x00000000


	//----- nvinfo : EIATTR_FRAME_SIZE
	.align		4
.L_11:
        /*0048*/ 	.byte	0x04, 0x11
        /*004a*/ 	.short	(.L_13 - .L_12)
	.align		4
.L_12:
        /*004c*/ 	.word	index@(_Z22elementwise_div_kernelPKfS0_Pfi)
        /*0050*/ 	.word	0x00000000


	//----- nvinfo : EIATTR_REGCOUNT
	.align		4
.L_13:
        /*0054*/ 	.byte	0x04, 0x2f
        /*0056*/ 	.short	(.L_15 - .L_14)
	.align		4
.L_14:
        /*0058*/ 	.word	index@(_Z11relu_kernelPfi)
        /*005c*/ 	.word	0x00000008


	//----- nvinfo : EIATTR_FRAME_SIZE
	.align		4
.L_15:
        /*0060*/ 	.byte	0x04, 0x11
        /*0062*/ 	.short	(.L_17 - .L_16)
	.align		4
.L_16:
        /*0064*/ 	.word	index@(_Z11relu_kernelPfi)
        /*0068*/ 	.word	0x00000000


	//----- nvinfo : EIATTR_REGCOUNT
	.align		4
.L_17:
        /*006c*/ 	.byte	0x04, 0x2f
        /*006e*/ 	.short	(.L_19 - .L_18)
	.align		4
.L_18:
        /*0070*/ 	.word	index@(_Z18inplace_add_kernelPfPKfi)
        /*0074*/ 	.word	0x0000000a


	//----- nvinfo : EIATTR_FRAME_SIZE
	.align		4
.L_19:
        /*0078*/ 	.byte	0x04, 0x11
        /*007a*/ 	.short	(.L_21 - .L_20)
	.align		4
.L_20:
        /*007c*/ 	.word	index@(_Z18inplace_add_kernelPfPKfi)
        /*0080*/ 	.word	0x00000000


	//----- nvinfo : EIATTR_MIN_STACK_SIZE
	.align		4
.L_21:
        /*0084*/ 	.byte	0x04, 0x12
        /*0086*/ 	.short	(.L_23 - .L_22)
	.align		4
.L_22:
        /*0088*/ 	.word	index@(_Z18inplace_add_kernelPfPKfi)
        /*008c*/ 	.word	0x00000000


	//----- nvinfo : EIATTR_MIN_STACK_SIZE
	.align		4
.L_23:
        /*0090*/ 	.byte	0x04, 0x12
        /*0092*/ 	.short	(.L_25 - .L_24)
	.align		4
.L_24:
        /*0094*/ 	.word	index@(_Z11relu_kernelPfi)
        /*0098*/ 	.word	0x00000000


	//----- nvinfo : EIATTR_MIN_STACK_SIZE
	.align		4
.L_25:
        /*009c*/ 	.byte	0x04, 0x12
        /*009e*/ 	.short	(.L_27 - .L_26)
	.align		4
.L_26:
        /*00a0*/ 	.word	index@(_Z22elementwise_div_kernelPKfS0_Pfi)
        /*00a4*/ 	.word	0x00000000


	//----- nvinfo : EIATTR_MIN_STACK_SIZE
	.align		4
.L_27:
        /*00a8*/ 	.byte	0x04, 0x12
        /*00aa*/ 	.short	(.L_29 - .L_28)
	.align		4
.L_28:
        /*00ac*/ 	.word	index@(_Z13matmul_kernelPKfS0_Pfiii)
        /*00b0*/ 	.word	0x00000000


	//----- nvinfo : EIATTR_MIN_STACK_SIZE
	.align		4
.L_29:
        /*00b4*/ 	.byte	0x04, 0x12
        /*00b6*/ 	.short	(.L_31 - .L_30)
	.align		4
.L_30:
        /*00b8*/ 	.word	index@(_Z14l1_loss_kernelPKfS0_Pfi)
        /*00bc*/ 	.word	0x00000000
.L_31:


//--------------------- .nv.compat                --------------------------
	.section	.nv.compat,"",@"SHT_CUDA_COMPAT_INFO"
	.align	4
        /*0000*/ 	.byte	0x02, 0x09, 0x00, 0x00, 0x02, 0x02, 0x01, 0x00, 0x02, 0x05, 0x05, 0x00, 0x03, 0x07, 0x01, 0x01
        /*0010*/ 	.byte	0x02, 0x03, 0x00, 0x00, 0x02, 0x06, 0x01, 0x00, 0x04, 0x0b, 0x08, 0x00, 0x01, 0x00, 0x00, 0x00
        /*0020*/ 	.byte	0x00, 0x00, 0x00, 0x00


//--------------------- .nv.info._Z18inplace_add_kernelPfPKfi --------------------------
	.section	.nv.info._Z18inplace_add_kernelPfPKfi,"",@"SHT_CUDA_INFO"
	.sectionflags	@""
	.align	4


	//----- nvinfo : EIATTR_CUDA_API_VERSION
	.align		4
        /*0000*/ 	.byte	0x04, 0x37
        /*0002*/ 	.short	(.L_33 - .L_32)
.L_32:
        /*0004*/ 	.word	0x00000082


	//----- nvinfo : EIATTR_KPARAM_INFO
	.align		4
.L_33:
        /*0008*/ 	.byte	0x04, 0x17
        /*000a*/ 	.short	(.L_35 - .L_34)
.L_34:
        /*000c*/ 	.word	0x00000000
        /*0010*/ 	.short	0x0002
        /*0012*/ 	.short	0x0010
        /*0014*/ 	.byte	0x00, 0xf0, 0x11, 0x00


	//----- nvinfo : EIATTR_KPARAM_INFO
	.align		4
.L_35:
        /*0018*/ 	.byte	0x04, 0x17
        /*001a*/ 	.short	(.L_37 - .L_36)
.L_36:
        /*001c*/ 	.word	0x00000000
        /*0020*/ 	.short	0x0001
        /*0022*/ 	.short	0x0008
        /*0024*/ 	.byte	0x00, 0xf5, 0x21, 0x00


	//----- nvinfo : EIATTR_KPARAM_INFO
	.align		4
.L_37:
        /*0028*/ 	.byte	0x04, 0x17
        /*002a*/ 	.short	(.L_39 - .L_38)
.L_38:
        /*002c*/ 	.word	0x00000000
        /*0030*/ 	.short	0x0000
        /*0032*/ 	.short	0x0000
        /*0034*/ 	.byte	0x00, 0xf5, 0x21, 0x00


	//----- nvinfo : EIATTR_SPARSE_MMA_MASK
	.align		4
.L_39:
        /*0038*/ 	.byte	0x03, 0x50
        /*003a*/ 	.short	0x0000


	//----- nvinfo : EIATTR_MAXREG_COUNT
	.align		4
        /*003c*/ 	.byte	0x03, 0x1b
        /*003e*/ 	.short	0x00ff


	//----- nvinfo : EIATTR_MERCURY_ISA_VERSION
	.align		4
        /*0040*/ 	.byte	0x03, 0x5f
        /*0042*/ 	.short	0x0101


	//----- nvinfo : EIATTR_VRC_CTA_INIT_COUNT
	.align		4
        /*0044*/ 	.byte	0x02, 0x4a
	.zero		1
	.zero		1


	//----- nvinfo : EIATTR_EXIT_INSTR_OFFSETS
	.align		4
        /*0048*/ 	.byte	0x04, 0x1c
        /*004a*/ 	.short	(.L_41 - .L_40)


	//   ....[0]....
.L_40:
        /*004c*/ 	.word	0x00000070


	//   ....[1]....
        /*0050*/ 	.word	0x00000110


	//----- nvinfo : EIATTR_CBANK_PARAM_SIZE
	.align		4
.L_41:
        /*0054*/ 	.byte	0x03, 0x19
        /*0056*/ 	.short	0x0014


	//----- nvinfo : EIATTR_PARAM_CBANK
	.align		4
        /*0058*/ 	.byte	0x04, 0x0a
        /*005a*/ 	.short	(.L_43 - .L_42)
	.align		4
.L_42:
        /*005c*/ 	.word	index@(.nv.constant0._Z18inplace_add_kernelPfPKfi)
        /*0060*/ 	.short	0x0380
        /*0062*/ 	.short	0x0014


	//----- nvinfo : EIATTR_SW_WAR
	.align		4
.L_43:
        /*0064*/ 	.byte	0x04, 0x36
        /*0066*/ 	.short	(.L_45 - .L_44)
.L_44:
        /*0068*/ 	.word	0x00000008
.L_45:


//--------------------- .nv.info._Z11relu_kernelPfi --------------------------
	.section	.nv.info._Z11relu_kernelPfi,"",@"SHT_CUDA_INFO"
	.sectionflags	@""
	.align	4


	//----- nvinfo : EIATTR_CUDA_API_VERSION
	.align		4
        /*0000*/ 	.byte	0x04, 0x37
        /*0002*/ 	.short	(.L_47 - .L_46)
.L_46:
        /*0004*/ 	.word	0x00000082


	//----- nvinfo : EIATTR_KPARAM_INFO
	.align		4
.L_47:
        /*0008*/ 	.byte	0x04, 0x17
        /*000a*/ 	.short	(.L_49 - .L_48)
.L_48:
        /*000c*/ 	.word	0x00000000
        /*0010*/ 	.short	0x0001
        /*0012*/ 	.short	0x0008
        /*0014*/ 	.byte	0x00, 0xf0, 0x11, 0x00


	//----- nvinfo : EIATTR_KPARAM_INFO
	.align		4
.L_49:
        /*0018*/ 	.byte	0x04, 0x17
        /*001a*/ 	.short	(.L_51 - .L_50)
.L_50:
        /*001c*/ 	.word	0x00000000
        /*0020*/ 	.short	0x0000
        /*0022*/ 	.short	0x0000
        /*0024*/ 	.byte	0x00, 0xf5, 0x21, 0x00


	//----- nvinfo : EIATTR_SPARSE_MMA_MASK
	.align		4
.L_51:
        /*0028*/ 	.byte	0x03, 0x50
        /*002a*/ 	.short	0x0000


	//----- nvinfo : EIATTR_MAXREG_COUNT
	.align		4
        /*002c*/ 	.byte	0x03, 0x1b
        /*002e*/ 	.short	0x00ff


	//----- nvinfo : EIATTR_MERCURY_ISA_VERSION
	.align		4
        /*0030*/ 	.byte	0x03, 0x5f
        /*0032*/ 	.short	0x0101


	//----- nvinfo : EIATTR_VRC_CTA_INIT_COUNT
	.align		4
        /*0034*/ 	.byte	0x02, 0x4a
	.zero		1
	.zero		1


	//----- nvinfo : EIATTR_EXIT_INSTR_OFFSETS
	.align		4
        /*0038*/ 	.byte	0x04, 0x1c
        /*003a*/ 	.short	(.L_53 - .L_52)


	//   ....[0]....
.L_52:
        /*003c*/ 	.word	0x00000070


	//   ....[1]....
        /*0040*/ 	.word	0x000000e0


	//----- nvinfo : EIATTR_CBANK_PARAM_SIZE
	.align		4
.L_53:
        /*0044*/ 	.byte	0x03, 0x19
        /*0046*/ 	.short	0x000c


	//----- nvinfo : EIATTR_PARAM_CBANK
	.align		4
        /*0048*/ 	.byte	0x04, 0x0a
        /*004a*/ 	.short	(.L_55 - .L_54)
	.align		4
.L_54:
        /*004c*/ 	.word	index@(.nv.constant0._Z11relu_kernelPfi)
        /*0050*/ 	.short	0x0380
        /*0052*/ 	.short	0x000c


	//----- nvinfo : EIATTR_SW_WAR
	.align		4
.L_55:
        /*0054*/ 	.byte	0x04, 0x36
        /*0056*/ 	.short	(.L_57 - .L_56)
.L_56:
        /*0058*/ 	.word	0x00000008
.L_57:


//--------------------- .nv.info._Z22elementwise_div_kernelPKfS0_Pfi --------------------------
	.section	.nv.info._Z22elementwise_div_kernelPKfS0_Pfi,"",@"SHT_CUDA_INFO"
	.sectionflags	@""
	.align	4


	//----- nvinfo : EIATTR_CUDA_API_VERSION
	.align		4
        /*0000*/ 	.byte	0x04, 0x37
        /*0002*/ 	.short	(.L_59 - .L_58)
.L_58:
        /*0004*/ 	.word	0x00000082


	//----- nvinfo : EIATTR_KPARAM_INFO
	.align		4
.L_59:
        /*0008*/ 	.byte	0x04, 0x17
        /*000a*/ 	.short	(.L_61 - .L_60)
.L_60:
        /*000c*/ 	.word	0x00000000
        /*0010*/ 	.short	0x0003
        /*0012*/ 	.short	0x0018
        /*0014*/ 	.byte	0x00, 0xf0, 0x11, 0x00


	//----- nvinfo : EIATTR_KPARAM_INFO
	.align		4
.L_61:
        /*0018*/ 	.byte	0x04, 0x17
        /*001a*/ 	.short	(.L_63 - .L_62)
.L_62:
        /*001c*/ 	.word	0x00000000
        /*0020*/ 	.short	0x0002
        /*0022*/ 	.short	0x0010
        /*0024*/ 	.byte	0x00, 0xf5, 0x21, 0x00


	//----- nvinfo : EIATTR_KPARAM_INFO
	.align		4
.L_63:
        /*0028*/ 	.byte	0x04, 0x17
        /*002a*/ 	.short	(.L_65 - .L_64)
.L_64:
        /*002c*/ 	.word	0x00000000
        /*0030*/ 	.short	0x0001
        /*0032*/ 	.short	0x0008
        /*0034*/ 	.byte	0x00, 0xf5, 0x21, 0x00


	//----- nvinfo : EIATTR_KPARAM_INFO
	.align		4
.L_65:
        /*0038*/ 	.byte	0x04, 0x17
        /*003a*/ 	.short	(.L_67 - .L_66)
.L_66:
        /*003c*/ 	.word	0x00000000
        /*0040*/ 	.short	0x0000
        /*0042*/ 	.short	0x0000
        /*0044*/ 	.byte	0x00, 0xf5, 0x21, 0x00


	//----- nvinfo : EIATTR_SPARSE_MMA_MASK
	.align		4
.L_67:
        /*0048*/ 	.byte	0x03, 0x50
        /*004a*/ 	.short	0x0000


	//----- nvinfo : EIATTR_MAXREG_COUNT
	.align		4
        /*004c*/ 	.byte	0x03, 0x1b
        /*004e*/ 	.short	0x00ff


	//----- nvinfo : EIATTR_MERCURY_ISA_VERSION
	.align		4
        /*0050*/ 	.byte	0x03, 0x5f
        /*0052*/ 	.short	0x0101


	//----- nvinfo : EIATTR_VRC_CTA_INIT_COUNT
	.align		4
        /*0054*/ 	.byte	0x02, 0x4a
	.zero		1
	.zero		1


	//----- nvinfo : EIATTR_EXIT_INSTR_OFFSETS
	.align		4
        /*0058*/ 	.byte	0x04, 0x1c
        /*005a*/ 	.short	(.L_69 - .L_68)


	//   ....[0]....
.L_68:
        /*005c*/ 	.word	0x00000070


	//   ....[1]....
        /*0060*/ 	.word	0x000001f0


	//----- nvinfo : EIATTR_CRS_STACK_SIZE
	.align		4
.L_69:
        /*0064*/ 	.byte	0x04, 0x1e
        /*0066*/ 	.short	(.L_71 - .L_70)
.L_70:
        /*0068*/ 	.word	0x00000000


	//----- nvinfo : EIATTR_CBANK_PARAM_SIZE
	.align		4
.L_71:
        /*006c*/ 	.byte	0x03, 0x19
        /*006e*/ 	.short	0x001c


	//----- nvinfo : EIATTR_PARAM_CBANK
	.align		4
        /*0070*/ 	.byte	0x04, 0x0a
        /*0072*/ 	.short	(.L_73 - .L_72)
	.align		4
.L_72:
        /*0074*/ 	.word	index@(.nv.constant0._Z22elementwise_div_kernelPKfS0_Pfi)
        /*0078*/ 	.short	0x0380
        /*007a*/ 	.short	0x001c


	//----- nvinfo : EIATTR_SW_WAR
	.align		4
.L_73:
        /*007c*/ 	.byte	0x04, 0x36
        /*007e*/ 	.short	(.L_75 - .L_74)
.L_74:
        /*0080*/ 	.word	0x00000008
.L_75:


//--------------------- .nv.info._Z13matmul_kernelPKfS0_Pfiii --------------------------
	.section	.nv.info._Z13matmul_kernelPKfS0_Pfiii,"",@"SHT_CUDA_INFO"
	.sectionflags	@""
	.align	4


	//----- nvinfo : EIATTR_CUDA_API_VERSION
	.align		4
        /*0000*/ 	.byte	0x04, 0x37
        /*0002*/ 	.short	(.L_77 - .L_76)
.L_76:
        /*0004*/ 	.word	0x00000082


	//----- nvinfo : EIATTR_KPARAM_INFO
	.align		4
.L_77:
        /*0008*/ 	.byte	0x04, 0x17
        /*000a*/ 	.short	(.L_79 - .L_78)
.L_78:
        /*000c*/ 	.word	0x00000000
        /*0010*/ 	.short	0x0005
        /*0012*/ 	.short	0x0020
        /*0014*/ 	.byte	0x00, 0xf0, 0x11, 0x00


	//----- nvinfo : EIATTR_KPARAM_INFO
	.align		4
.L_79:
        /*0018*/ 	.byte	0x04, 0x17
        /*001a*/ 	.short	(.L_81 - .L_80)
.L_80:
        /*001c*/ 	.word	0x00000000
        /*0020*/ 	.short	0x0004
        /*0022*/ 	.short	0x001c
        /*0024*/ 	.byte	0x00, 0xf0, 0x11, 0x00


	//----- nvinfo : EIATTR_KPARAM_INFO
	.align		4
.L_81:
        /*0028*/ 	.byte	0x04, 0x17
        /*002a*/ 	.short	(.L_83 - .L_82)
.L_82:
        /*002c*/ 	.word	0x00000000
        /*0030*/ 	.short	0x0003
        /*0032*/ 	.short	0x0018
        /*0034*/ 	.byte	0x00, 0xf0, 0x11, 0x00


	//----- nvinfo : EIATTR_KPARAM_INFO
	.align		4
.L_83:
        /*0038*/ 	.byte	0x04, 0x17
        /*003a*/ 	.short	(.L_85 - .L_84)
.L_84:
        /*003c*/ 	.word	0x00000000
        /*0040*/ 	.short	0x0002
        /*0042*/ 	.short	0x0010
        /*0044*/ 	.byte	0x00, 0xf5, 0x21, 0x00


	//----- nvinfo : EIATTR_KPARAM_INFO
	.align		4
.L_85:
        /*0048*/ 	.byte	0x04, 0x17
        /*004a*/ 	.short	(.L_87 - .L_86)
.L_86:
        /*004c*/ 	.word	0x00000000
        /*0050*/ 	.short	0x0001
        /*0052*/ 	.short	0x0008
        /*0054*/ 	.byte	0x00, 0xf5, 0x21, 0x00


	//----- nvinfo : EIATTR_KPARAM_INFO
	.align		4
.L_87:
        /*0058*/ 	.byte	0x04, 0x17
        /*005a*/ 	.short	(.L_89 - .L_88)
.L_88:
        /*005c*/ 	.word	0x00000000
        /*0060*/ 	.short	0x0000
        /*0062*/ 	.short	0x0000
        /*0064*/ 	.byte	0x00, 0xf5, 0x21, 0x00


	//----- nvinfo : EIATTR_SPARSE_MMA_MASK
	.align		4
.L_89:
        /*0068*/ 	.byte	0x03, 0x50
        /*006a*/ 	.short	0x0000


	//----- nvinfo : EIATTR_MAXREG_COUNT
	.align		4
        /*006c*/ 	.byte	0x03, 0x1b
        /*006e*/ 	.short	0x00ff


	//----- nvinfo : EIATTR_MERCURY_ISA_VERSION
	.align		4
        /*0070*/ 	.byte	0x03, 0x5f
        /*0072*/ 	.short	0x0101


	//----- nvinfo : EIATTR_VRC_CTA_INIT_COUNT
	.align		4
        /*0074*/ 	.byte	0x02, 0x4a
	.zero		1
	.zero		1


	//----- nvinfo : EIATTR_EXIT_INSTR_OFFSETS
	.align		4
        /*0078*/ 	.byte	0x04, 0x1c
        /*007a*/ 	.short	(.L_91 - .L_90)


	//   ....[0]....
.L_90:
        /*007c*/ 	.word	0x000000c0


	//   ....[1]....
        /*0080*/ 	.word	0x000008e0


	//----- nvinfo : EIATTR_CBANK_PARAM_SIZE
	.align		4
.L_91:
        /*0084*/ 	.byte	0x03, 0x19
        /*0086*/ 	.short	0x0024


	//----- nvinfo : EIATTR_PARAM_CBANK
	.align		4
        /*0088*/ 	.byte	0x04, 0x0a
        /*008a*/ 	.short	(.L_93 - .L_92)
	.align		4
.L_92:
        /*008c*/ 	.word	index@(.nv.constant0._Z13matmul_kernelPKfS0_Pfiii)
        /*0090*/ 	.short	0x0380
        /*0092*/ 	.short	0x0024


	//----- nvinfo : EIATTR_SW_WAR
	.align		4
.L_93:
        /*0094*/ 	.byte	0x04, 0x36
        /*0096*/ 	.short	(.L_95 - .L_94)
.L_94:
        /*0098*/ 	.word	0x00000008
.L_95:


//--------------------- .nv.info._Z14l1_loss_kernelPKfS0_Pfi --------------------------
	.section	.nv.info._Z14l1_loss_kernelPKfS0_Pfi,"",@"SHT_CUDA_INFO"
	.sectionflags	@""
	.align	4


	//----- nvinfo : EIATTR_CUDA_API_VERSION
	.align		4
        /*0000*/ 	.byte	0x04, 0x37
        /*0002*/ 	.short	(.L_97 - .L_96)
.L_96:
        /*0004*/ 	.word	0x00000082


	//----- nvinfo : EIATTR_KPARAM_INFO
	.align		4
.L_97:
        /*0008*/ 	.byte	0x04, 0x17
        /*000a*/ 	.short	(.L_99 - .L_98)
.L_98:
        /*000c*/ 	.word	0x00000000
        /*0010*/ 	.short	0x0003
        /*0012*/ 	.short	0x0018
        /*0014*/ 	.byte	0x00, 0xf0, 0x11, 0x00


	//----- nvinfo : EIATTR_KPARAM_INFO
	.align		4
.L_99:
        /*0018*/ 	.byte	0x04, 0x17
        /*001a*/ 	.short	(.L_101 - .L_100)
.L_100:
        /*001c*/ 	.word	0x00000000
        /*0020*/ 	.short	0x0002
        /*0022*/ 	.short	0x0010
        /*0024*/ 	.byte	0x00, 0xf5, 0x21, 0x00


	//----- nvinfo : EIATTR_KPARAM_INFO
	.align		4
.L_101:
        /*0028*/ 	.byte	0x04, 0x17
        /*002a*/ 	.short	(.L_103 - .L_102)
.L_102:
        /*002c*/ 	.word	0x00000000
        /*0030*/ 	.short	0x0001
        /*0032*/ 	.short	0x0008
        /*0034*/ 	.byte	0x00, 0xf5, 0x21, 0x00


	//----- nvinfo : EIATTR_KPARAM_INFO
	.align		4
.L_103:
        /*0038*/ 	.byte	0x04, 0x17
        /*003a*/ 	.short	(.L_105 - .L_104)
.L_104:
        /*003c*/ 	.word	0x00000000
        /*0040*/ 	.short	0x0000
        /*0042*/ 	.short	0x0000
        /*0044*/ 	.byte	0x00, 0xf5, 0x21, 0x00


	//----- nvinfo : EIATTR_SPARSE_MMA_MASK
	.align		4
.L_105:
        /*0048*/ 	.byte	0x03, 0x50
        /*004a*/ 	.short	0x0000


	//----- nvinfo : EIATTR_MAXREG_COUNT
	.align		4
        /*004c*/ 	.byte	0x03, 0x1b
        /*004e*/ 	.short	0x00ff


	//----- nvinfo : EIATTR_MERCURY_ISA_VERSION
	.align		4
        /*0050*/ 	.byte	0x03, 0x5f
        /*0052*/ 	.short	0x0101


	//----- nvinfo : EIATTR_VRC_CTA_INIT_COUNT
	.align		4
        /*0054*/ 	.byte	0x02, 0x4a
	.zero		1
	.zero		1


	//----- nvinfo : EIATTR_EXIT_INSTR_OFFSETS
	.align		4
        /*0058*/ 	.byte	0x04, 0x1c
        /*005a*/ 	.short	(.L_107 - .L_106)


	//   ....[0]....
.L_106:
        /*005c*/ 	.word	0x00000070


	//   ....[1]....
        /*0060*/ 	.word	0x00000140


	//----- nvinfo : EIATTR_CBANK_PARAM_SIZE
	.align		4
.L_107:
        /*0064*/ 	.byte	0x03, 0x19
        /*0066*/ 	.short	0x001c


	//----- nvinfo : EIATTR_PARAM_CBANK
	.align		4
        /*0068*/ 	.byte	0x04, 0x0a
        /*006a*/ 	.short	(.L_109 - .L_108)
	.align		4
.L_108:
        /*006c*/ 	.word	index@(.nv.constant0._Z14l1_loss_kernelPKfS0_Pfi)
        /*0070*/ 	.short	0x0380
        /*0072*/ 	.short	0x001c


	//----- nvinfo : EIATTR_SW_WAR
	.align		4
.L_109:
        /*0074*/ 	.byte	0x04, 0x36
        /*0076*/ 	.short	(.L_111 - .L_110)
.L_110:
        /*0078*/ 	.word	0x00000008
.L_111:


//--------------------- .nv.callgraph             --------------------------
	.section	.nv.callgraph,"",@"SHT_CUDA_CALLGRAPH"
	.align	4
	.sectionentsize	8
	.align		4
        /*0000*/ 	.word	0x00000000
	.align		4
        /*0004*/ 	.word	0xffffffff
	.align		4
        /*0008*/ 	.word	0x00000000
	.align		4
        /*000c*/ 	.word	0xfffffffe
	.align		4
        /*0010*/ 	.word	0x00000000
	.align		4
        /*0014*/ 	.word	0xfffffffd
	.align		4
        /*0018*/ 	.word	0x00000000
	.align		4
        /*001c*/ 	.word	0xfffffffc


//--------------------- .text._Z18inplace_add_kernelPfPKfi --------------------------
	.section	.text._Z18inplace_add_kernelPfPKfi,"ax",@progbits
	.align	128
        .global         _Z18inplace_add_kernelPfPKfi
        .type           _Z18inplace_add_kernelPfPKfi,@function
        .size           _Z18inplace_add_kernelPfPKfi,(.L_x_23 - _Z18inplace_add_kernelPfPKfi)
        .other          _Z18inplace_add_kernelPfPKfi,@"STO_CUDA_ENTRY STV_DEFAULT"
_Z18inplace_add_kernelPfPKfi:
.text._Z18inplace_add_kernelPfPKfi:
[----:B------:R-:W-:Y:S01]  /*0000*/  LDC R1, c[0x0][0x37c] ;  /* 0x0000df00ff017b82 */ /* 0x000fe20000000800 */
[----:B------:R-:W0:Y:S07]  /*0010*/  S2R R0, SR_TID.X ;  /* 0x0000000000007919 */ /* 0x000e2e0000002100 */
[----:B------:R-:W0:Y:S01]  /*0020*/  S2UR UR4, SR_CTAID.X ;  /* 0x00000000000479c3 */ /* 0x000e220000002500 */
[----:B------:R-:W1:Y:S07]  /*0030*/  LDCU UR5, c[0x0][0x390] ;  /* 0x00007200ff0577ac */ /* 0x000e6e0008000800 */
[----:B------:R-:W0:Y:S02]  /*0040*/  LDC R7, c[0x0][0x360] ;  /* 0x0000d800ff077b82 */ /* 0x000e240000000800 */
[----:B0-----:R-:W-:-:S05]  /*0050*/  IMAD R7, R7, UR4, R0 ;  /* 0x0000000407077c24 */ /* 0x001fca000f8e0200 */
[----:B-1----:R-:W-:-:S13]  /*0060*/  ISETP.GE.AND P0, PT, R7, UR5, PT ;  /* 0x0000000507007c0c */ /* 0x002fda000bf06270 */
[----:B------:R-:W-:Y:S05]  /*0070*/  @P0 EXIT ;  /* 0x000000000000094d */ /* 0x000fea0003800000 */
[----:B------:R-:W0:Y:S01]  /*0080*/  LDC.64 R2, c[0x0][0x388] ;  /* 0x0000e200ff027b82 */ /* 0x000e220000000a00 */
[----:B------:R-:W1:Y:S07]  /*0090*/  LDCU.64 UR4, c[0x0][0x358] ;  /* 0x00006b00ff0477ac */ /* 0x000e6e0008000a00 */
[----:B------:R-:W2:Y:S01]  /*00a0*/  LDC.64 R4, c[0x0][0x380] ;  /* 0x0000e000ff047b82 */ /* 0x000ea20000000a00 */
[----:B0-----:R-:W-:-:S06]  /*00b0*/  IMAD.WIDE R2, R7, 0x4, R2 ;  /* 0x0000000407027825 */ /* 0x001fcc00078e0202 */
[----:B-1----:R-:W3:Y:S01]  /*00c0*/  LDG.E R2, desc[UR4][R2.64] ;  /* 0x0000000402027981 */ /* 0x002ee2000c1e1900 */
[----:B--2---:R-:W-:-:S05]  /*00d0*/  IMAD.WIDE R4, R7, 0x4, R4 ;  /* 0x0000000407047825 */ /* 0x004fca00078e0204 */
[----:B------:R-:W3:Y:S02]  /*00e0*/  LDG.E R7, desc[UR4][R4.64] ;  /* 0x0000000404077981 */ /* 0x000ee4000c1e1900 */
[----:B---3--:R-:W-:-:S05]  /*00f0*/  FADD R7, R2, R7 ;  /* 0x0000000702077221 */ /* 0x008fca0000000000 */
[----:B------:R-:W-:Y:S01]  /*0100*/  STG.E desc[UR4][R4.64], R7 ;  /* 0x0000000704007986 */ /* 0x000fe2000c101904 */
[----:B------:R-:W-:Y:S05]  /*0110*/  EXIT ;  /* 0x000000000000794d */ /* 0x000fea0003800000 */
.L_x_0:
[----:B------:R-:W-:-:S00]  /*0120*/  BRA `(.L_x_0) ;  /* 0xfffffffc00fc7947 */ /* 0x000fc0000383ffff */
[----:B------:R-:W-:-:S00]  /*0130*/  NOP ;  /* 0x0000000000007918 */ /* 0x000fc00000000000 */
        /* <DEDUP_REMOVED lines=12> */
.L_x_23:


//--------------------- .text._Z11relu_kernelPfi  --------------------------
	.section	.text._Z11relu_kernelPfi,"ax",@progbits
	.align	128
        .global         _Z11relu_kernelPfi
        .type           _Z11relu_kernelPfi,@function
        .size           _Z11relu_kernelPfi,(.L_x_24 - _Z11relu_kernelPfi)
        .other          _Z11relu_kernelPfi,@"STO_CUDA_ENTRY STV_DEFAULT"
_Z11relu_kernelPfi:
.text._Z11relu_kernelPfi:
        /* <DEDUP_REMOVED lines=9> */
[----:B------:R-:W1:Y:S01]  /*0090*/  LDCU.64 UR4, c[0x0][0x358] ;  /* 0x00006b00ff0477ac */ /* 0x000e620008000a00 */
[----:B0-----:R-:W-:-:S05]  /*00a0*/  IMAD.WIDE R2, R5, 0x4, R2 ;  /* 0x0000000405027825 */ /* 0x001fca00078e0202 */
[----:B-1----:R-:W2:Y:S02]  /*00b0*/  LDG.E R0, desc[UR4][R2.64] ;  /* 0x0000000402007981 */ /* 0x002ea4000c1e1900 */
[----:B--2---:R-:W-:-:S05]  /*00c0*/  FMNMX R5, RZ, R0, !PT ;  /* 0x00000000ff057209 */ /* 0x004fca0007800000 */
[----:B------:R-:W-:Y:S01]  /*00d0*/  STG.E desc[UR4][R2.64], R5 ;  /* 0x0000000502007986 */ /* 0x000fe2000c101904 */
[----:B------:R-:W-:Y:S05]  /*00e0*/  EXIT ;  /* 0x000000000000794d */ /* 0x000fea0003800000 */
.L_x_1:
        /* <DEDUP_REMOVED lines=9> */
.L_x_24:


//--------------------- .text._Z22elementwise_div_kernelPKfS0_Pfi --------------------------
	.section	.text._Z22elementwise_div_kernelPKfS0_Pfi,"ax",@progbits
	.align	128
        .global         _Z22elementwise_div_kernelPKfS0_Pfi
        .type           _Z22elementwise_div_kernelPKfS0_Pfi,@function
        .size           _Z22elementwise_div_kernelPKfS0_Pfi,(.L_x_22 - _Z22elementwise_div_kernelPKfS0_Pfi)
        .other          _Z22elementwise_div_kernelPKfS0_Pfi,@"STO_CUDA_ENTRY STV_DEFAULT"
_Z22elementwise_div_kernelPKfS0_Pfi:
.text._Z22elementwise_div_kernelPKfS0_Pfi:
        /* <DEDUP_REMOVED lines=11> */
[----:B0-----:R-:W-:-:S05]  /*00b0*/  IMAD.WIDE R6, R2, 0x4, R6 ;  /* 0x0000000402067825 */ /* 0x001fca00078e0206 */
[----:B-1----:R-:W3:Y:S01]  /*00c0*/  LDG.E R3, desc[UR4][R6.64] ;  /* 0x0000000406037981 */ /* 0x002ee2000c1e1900 */
[----:B--2---:R-:W-:-:S05]  /*00d0*/  IMAD.WIDE R4, R2, 0x4, R4 ;  /* 0x0000000402047825 */ /* 0x004fca00078e0204 */
[----:B------:R-:W2:Y:S01]  /*00e0*/  LDG.E R0, desc[UR4][R4.64] ;  /* 0x0000000404007981 */ /* 0x000ea2000c1e1900 */
[----:B------:R-:W-:Y:S01]  /*00f0*/  BSSY.RECONVERGENT B0, `(.L_x_2) ;  /* 0x000000c000007945 */ /* 0x000fe20003800200 */
[----:B---3--:R-:W0:Y:S08]  /*0100*/  MUFU.RCP R8, R3 ;  /* 0x0000000300087308 */ /* 0x008e300000001000 */
[----:B--2---:R-:W1:Y:S01]  /*0110*/  FCHK P0, R0, R3 ;  /* 0x0000000300007302 */ /* 0x004e620000000000 */
[----:B0-----:R-:W-:-:S04]  /*0120*/  FFMA R9, -R3, R8, 1 ;  /* 0x3f80000003097423 */ /* 0x001fc80000000108 */
[----:B------:R-:W-:-:S04]  /*0130*/  FFMA R9, R8, R9, R8 ;  /* 0x0000000908097223 */ /* 0x000fc80000000008 */
[----:B------:R-:W-:-:S04]  /*0140*/  FFMA R8, R0, R9, RZ ;  /* 0x0000000900087223 */ /* 0x000fc800000000ff */
[----:B------:R-:W-:-:S04]  /*0150*/  FFMA R10, -R3, R8, R0 ;  /* 0x00000008030a7223 */ /* 0x000fc80000000100 */
[----:B------:R-:W-:Y:S01]  /*0160*/  FFMA R9, R9, R10, R8 ;  /* 0x0000000a09097223 */ /* 0x000fe20000000008 */
[----:B-1----:R-:W-:Y:S06]  /*0170*/  @!P0 BRA `(.L_x_3) ;  /* 0x00000000000c8947 */ /* 0x002fec0003800000 */
[----:B------:R-:W-:-:S07]  /*0180*/  MOV R4, 0x1a0 ;  /* 0x000001a000047802 */ /* 0x000fce0000000f00 */
[----:B------:R-:W-:Y:S05]  /*0190*/  CALL.REL.NOINC `($__internal_0_$__cuda_sm3x_div_rn_noftz_f32_slowpath) ;  /* 0x0000000000187944 */ /* 0x000fea0003c00000 */
[----:B------:R-:W-:-:S07]  /*01a0*/  IMAD.MOV.U32 R9, RZ, RZ, R0 ;  /* 0x000000ffff097224 */ /* 0x000fce00078e0000 */
.L_x_3:
[----:B------:R-:W-:Y:S05]  /*01b0*/  BSYNC.RECONVERGENT B0 ;  /* 0x0000000000007941 */ /* 0x000fea0003800200 */
.L_x_2:
[----:B------:R-:W0:Y:S02]  /*01c0*/  LDC.64 R4, c[0x0][0x390] ;  /* 0x0000e400ff047b82 */ /* 0x000e240000000a00 */
[----:B0-----:R-:W-:-:S05]  /*01d0*/  IMAD.WIDE R2, R2, 0x4, R4 ;  /* 0x0000000402027825 */ /* 0x001fca00078e0204 */
[----:B------:R-:W-:Y:S01]  /*01e0*/  STG.E desc[UR4][R2.64], R9 ;  /* 0x0000000902007986 */ /* 0x000fe2000c101904 */
[----:B------:R-:W-:Y:S05]  /*01f0*/  EXIT ;  /* 0x000000000000794d */ /* 0x000fea0003800000 */
        .weak           $__internal_0_$__cuda_sm3x_div_rn_noftz_f32_slowpath
        .type           $__internal_0_$__cuda_sm3x_div_rn_noftz_f32_slowpath,@function
        .size           $__internal_0_$__cuda_sm3x_div_rn_noftz_f32_slowpath,(.L_x_22 - $__internal_0_$__cuda_sm3x_div_rn_noftz_f32_slowpath)
$__internal_0_$__cuda_sm3x_div_rn_noftz_f32_slowpath:
[--C-:B------:R-:W-:Y:S01]  /*0200*/  SHF.R.U32.HI R6, RZ, 0x17, R3.reuse ;  /* 0x00000017ff067819 */ /* 0x100fe20000011603 */
[----:B------:R-:W-:Y:S01]  /*0210*/  BSSY.RECONVERGENT B1, `(.L_x_4) ;  /* 0x0000064000017945 */ /* 0x000fe20003800200 */
[--C-:B------:R-:W-:Y:S01]  /*0220*/  SHF.R.U32.HI R5, RZ, 0x17, R0.reuse ;  /* 0x00000017ff057819 */ /* 0x100fe20000011600 */
[----:B------:R-:W-:Y:S01]  /*0230*/  IMAD.MOV.U32 R7, RZ, RZ, R0 ;  /* 0x000000ffff077224 */ /* 0x000fe200078e0000 */
[----:B------:R-:W-:Y:S01]  /*0240*/  LOP3.LUT R6, R6, 0xff, RZ, 0xc0, !PT ;  /* 0x000000ff06067812 */ /* 0x000fe200078ec0ff */
[----:B------:R-:W-:Y:S01]  /*0250*/  IMAD.MOV.U32 R8, RZ, RZ, R3 ;  /* 0x000000ffff087224 */ /* 0x000fe200078e0003 */
[----:B------:R-:W-:-:S03]  /*0260*/  LOP3.LUT R5, R5, 0xff, RZ, 0xc0, !PT ;  /* 0x000000ff05057812 */ /* 0x000fc600078ec0ff */
[----:B------:R-:W-:Y:S02]  /*0270*/  VIADD R11, R6, 0xffffffff ;  /* 0xffffffff060b7836 */ /* 0x000fe40000000000 */
[----:B------:R-:W-:-:S03]  /*0280*/  VIADD R10, R5, 0xffffffff ;  /* 0xffffffff050a7836 */ /* 0x000fc60000000000 */
[----:B------:R-:W-:-:S04]  /*0290*/  ISETP.GT.U32.AND P0, PT, R11, 0xfd, PT ;  /* 0x000000fd0b00780c */ /* 0x000fc80003f04070 */
[----:B------:R-:W-:-:S13]  /*02a0*/  ISETP.GT.U32.OR P0, PT, R10, 0xfd, P0 ;  /* 0x000000fd0a00780c */ /* 0x000fda0000704470 */
[----:B------:R-:W-:Y:S01]  /*02b0*/  @!P0 IMAD.MOV.U32 R9, RZ, RZ, RZ ;  /* 0x000000ffff098224 */ /* 0x000fe200078e00ff */
[----:B------:R-:W-:Y:S06]  /*02c0*/  @!P0 BRA `(.L_x_5) ;  /* 0x00000000005c8947 */ /* 0x000fec0003800000 */
[----:B------:R-:W-:Y:S02]  /*02d0*/  FSETP.GTU.FTZ.AND P0, PT, |R0|, +INF , PT ;  /* 0x7f8000000000780b */ /* 0x000fe40003f1c200 */
[----:B------:R-:W-:-:S04]  /*02e0*/  FSETP.GTU.FTZ.AND P1, PT, |R3|, +INF , PT ;  /* 0x7f8000000300780b */ /* 0x000fc80003f3c200 */
[----:B------:R-:W-:-:S13]  /*02f0*/  PLOP3.LUT P0, PT, P0, P1, PT, 0xf8, 0x8f ;  /* 0x00000000008f781c */ /* 0x000fda0000703f70 */
[----:B------:R-:W-:Y:S05]  /*0300*/  @P0 BRA `(.L_x_6) ;  /* 0x00000004004c0947 */ /* 0x000fea0003800000 */
[----:B------:R-:W-:-:S13]  /*0310*/  LOP3.LUT P0, RZ, R8, 0x7fffffff, R7, 0xc8, !PT ;  /* 0x7fffffff08ff7812 */ /* 0x000fda000780c807 */
[----:B------:R-:W-:Y:S05]  /*0320*/  @!P0 BRA `(.L_x_7) ;  /* 0x00000004003c8947 */ /* 0x000fea0003800000 */
[C---:B------:R-:W-:Y:S02]  /*0330*/  FSETP.NEU.FTZ.AND P2, PT, |R0|.reuse, +INF , PT ;  /* 0x7f8000000000780b */ /* 0x040fe40003f5d200 */
[----:B------:R-:W-:Y:S02]  /*0340*/  FSETP.NEU.FTZ.AND P1, PT, |R3|, +INF , PT ;  /* 0x7f8000000300780b */ /* 0x000fe40003f3d200 */
[----:B------:R-:W-:-:S11]  /*0350*/  FSETP.NEU.FTZ.AND P0, PT, |R0|, +INF , PT ;  /* 0x7f8000000000780b */ /* 0x000fd60003f1d200 */
[----:B------:R-:W-:Y:S05]  /*0360*/  @!P1 BRA !P2, `(.L_x_7) ;  /* 0x00000004002c9947 */ /* 0x000fea0005000000 */
[----:B------:R-:W-:-:S04]  /*0370*/  LOP3.LUT P2, RZ, R7, 0x7fffffff, RZ, 0xc0, !PT ;  /* 0x7fffffff07ff7812 */ /* 0x000fc8000784c0ff */
[----:B------:R-:W-:-:S13]  /*0380*/  PLOP3.LUT P1, PT, P1, P2, PT, 0x2f, 0xf2 ;  /* 0x0000000000f2781c */ /* 0x000fda0000f24577 */
[----:B------:R-:W-:Y:S05]  /*0390*/  @P1 BRA `(.L_x_8) ;  /* 0x0000000400181947 */ /* 0x000fea0003800000 */
[----:B------:R-:W-:-:S04]  /*03a0*/  LOP3.LUT P1, RZ, R8, 0x7fffffff, RZ, 0xc0, !PT ;  /* 0x7fffffff08ff7812 */ /* 0x000fc8000782c0ff */
[----:B------:R-:W-:-:S13]  /*03b0*/  PLOP3.LUT P0, PT, P0, P1, PT, 0x2f, 0xf2 ;  /* 0x0000000000f2781c */ /* 0x000fda0000702577 */
[----:B------:R-:W-:Y:S05]  /*03c0*/  @P0 BRA `(.L_x_9) ;  /* 0x0000000400000947 */ /* 0x000fea0003800000 */
[----:B------:R-:W-:Y:S02]  /*03d0*/  ISETP.GE.AND P0, PT, R10, RZ, PT ;  /* 0x000000ff0a00720c */ /* 0x000fe40003f06270 */
[----:B------:R-:W-:-:S11]  /*03e0*/  ISETP.GE.AND P1, PT, R11, RZ, PT ;  /* 0x000000ff0b00720c */ /* 0x000fd60003f26270 */
[----:B------:R-:W-:Y:S02]  /*03f0*/  @P0 IMAD.MOV.U32 R9, RZ, RZ, RZ ;  /* 0x000000ffff090224 */ /* 0x000fe400078e00ff */
[----:B------:R-:W-:Y:S01]  /*0400*/  @!P0 FFMA R7, R0, 1.84467440737095516160e+19, RZ ;  /* 0x5f80000000078823 */ /* 0x000fe200000000ff */
[----:B------:R-:W-:Y:S02]  /*0410*/  @!P0 IMAD.MOV.U32 R9, RZ, RZ, -0x40 ;  /* 0xffffffc0ff098424 */ /* 0x000fe400078e00ff */
[----:B------:R-:W-:Y:S02]  /*0420*/  @!P1 FFMA R8, R3, 1.84467440737095516160e+19, RZ ;  /* 0x5f80000003089823 */ /* 0x000fe400000000ff */
[----:B------:R-:W-:-:S07]  /*0430*/  @!P1 VIADD R9, R9, 0x40 ;  /* 0x0000004009099836 */ /* 0x000fce0000000000 */
.L_x_5:
[----:B------:R-:W-:Y:S01]  /*0440*/  LEA R3, R6, 0xc0800000, 0x17 ;  /* 0xc080000006037811 */ /* 0x000fe200078eb8ff */
[----:B------:R-:W-:Y:S01]  /*0450*/  VIADD R5, R5, 0xffffff81 ;  /* 0xffffff8105057836 */ /* 0x000fe20000000000 */
[----:B------:R-:W-:Y:S03]  /*0460*/  BSSY.RECONVERGENT B2, `(.L_x_10) ;  /* 0x0000035000027945 */ /* 0x000fe60003800200 */
[----:B------:R-:W-:Y:S01]  /*0470*/  IMAD.IADD R3, R8, 0x1, -R3 ;  /* 0x0000000108037824 */ /* 0x000fe200078e0a03 */
[C---:B------:R-:W-:Y:S01]  /*0480*/  IADD3 R6, PT, PT, R5.reuse, 0x7f, -R6 ;  /* 0x0000007f05067810 */ /* 0x040fe20007ffe806 */
[----:B------:R-:W-:Y:S02]  /*0490*/  IMAD R0, R5, -0x800000, R7 ;  /* 0xff80000005007824 */ /* 0x000fe400078e0207 */
[----:B------:R-:W0:Y:S01]  /*04a0*/  MUFU.RCP R8, R3 ;  /* 0x0000000300087308 */ /* 0x000e220000001000 */
[----:B------:R-:W-:Y:S01]  /*04b0*/  FADD.FTZ R11, -R3, -RZ ;  /* 0x800000ff030b7221 */ /* 0x000fe20000010100 */
[----:B------:R-:W-:-:S03]  /*04c0*/  IMAD.IADD R6, R6, 0x1, R9 ;  /* 0x0000000106067824 */ /* 0x000fc600078e0209 */
[----:B0-----:R-:W-:-:S04]  /*04d0*/  FFMA R13, R8, R11, 1 ;  /* 0x3f800000080d7423 */ /* 0x001fc8000000000b */
[----:B------:R-:W-:-:S04]  /*04e0*/  FFMA R10, R8, R13, R8 ;  /* 0x0000000d080a7223 */ /* 0x000fc80000000008 */
[----:B------:R-:W-:-:S04]  /*04f0*/  FFMA R7, R0, R10, RZ ;  /* 0x0000000a00077223 */ /* 0x000fc800000000ff */
[----:B------:R-:W-:-:S04]  /*0500*/  FFMA R8, R11, R7, R0 ;  /* 0x000000070b087223 */ /* 0x000fc80000000000 */
[----:B------:R-:W-:-:S04]  /*0510*/  FFMA R7, R10, R8, R7 ;  /* 0x000000080a077223 */ /* 0x000fc80000000007 */
[----:B------:R-:W-:-:S04]  /*0520*/  FFMA R8, R11, R7, R0 ;  /* 0x000000070b087223 */ /* 0x000fc80000000000 */
[----:B------:R-:W-:-:S05]  /*0530*/  FFMA R0, R10, R8, R7 ;  /* 0x000000080a007223 */ /* 0x000fca0000000007 */
[----:B------:R-:W-:-:S04]  /*0540*/  SHF.R.U32.HI R3, RZ, 0x17, R0 ;  /* 0x00000017ff037819 */ /* 0x000fc80000011600 */
[----:B------:R-:W-:-:S05]  /*0550*/  LOP3.LUT R3, R3, 0xff, RZ, 0xc0, !PT ;  /* 0x000000ff03037812 */ /* 0x000fca00078ec0ff */
[----:B------:R-:W-:-:S04]  /*0560*/  IMAD.IADD R9, R3, 0x1, R6 ;  /* 0x0000000103097824 */ /* 0x000fc800078e0206 */
[----:B------:R-:W-:-:S05]  /*0570*/  VIADD R3, R9, 0xffffffff ;  /* 0xffffffff09037836 */ /* 0x000fca0000000000 */
[----:B------:R-:W-:-:S13]  /*0580*/  ISETP.GE.U32.AND P0, PT, R3, 0xfe, PT ;  /* 0x000000fe0300780c */ /* 0x000fda0003f06070 */
[----:B------:R-:W-:Y:S05]  /*0590*/  @!P0 BRA `(.L_x_11) ;  /* 0x0000000000808947 */ /* 0x000fea0003800000 */
[----:B------:R-:W-:-:S13]  /*05a0*/  ISETP.GT.AND P0, PT, R9, 0xfe, PT ;  /* 0x000000fe0900780c */ /* 0x000fda0003f04270 */
[----:B------:R-:W-:Y:S05]  /*05b0*/  @P0 BRA `(.L_x_12) ;  /* 0x00000000006c0947 */ /* 0x000fea0003800000 */
[----:B------:R-:W-:-:S13]  /*05c0*/  ISETP.GE.AND P0, PT, R9, 0x1, PT ;  /* 0x000000010900780c */ /* 0x000fda0003f06270 */
[----:B------:R-:W-:Y:S05]  /*05d0*/  @P0 BRA `(.L_x_13) ;  /* 0x0000000000740947 */ /* 0x000fea0003800000 */
[----:B------:R-:W-:Y:S02]  /*05e0*/  ISETP.GE.AND P0, PT, R9, -0x18, PT ;  /* 0xffffffe80900780c */ /* 0x000fe40003f06270 */
[----:B------:R-:W-:-:S11]  /*05f0*/  LOP3.LUT R0, R0, 0x80000000, RZ, 0xc0, !PT ;  /* 0x8000000000007812 */ /* 0x000fd600078ec0ff */
[----:B------:R-:W-:Y:S05]  /*0600*/  @!P0 BRA `(.L_x_13) ;  /* 0x0000000000688947 */ /* 0x000fea0003800000 */
[CCC-:B------:R-:W-:Y:S01]  /*0610*/  FFMA.RZ R3, R10.reuse, R8.reuse, R7.reuse ;  /* 0x000000080a037223 */ /* 0x1c0fe2000000c007 */
[CCC-:B------:R-:W-:Y:S01]  /*0620*/  FFMA.RM R6, R10.reuse, R8.reuse, R7.reuse ;  /* 0x000000080a067223 */ /* 0x1c0fe20000004007 */
[C---:B------:R-:W-:Y:S02]  /*0630*/  ISETP.NE.AND P2, PT, R9.reuse, RZ, PT ;  /* 0x000000ff0900720c */ /* 0x040fe40003f45270 */
[----:B------:R-:W-:Y:S02]  /*0640*/  ISETP.NE.AND P1, PT, R9, RZ, PT ;  /* 0x000000ff0900720c */ /* 0x000fe40003f25270 */
[----:B------:R-:W-:Y:S01]  /*0650*/  LOP3.LUT R5, R3, 0x7fffff, RZ, 0xc0, !PT ;  /* 0x007fffff03057812 */ /* 0x000fe200078ec0ff */
[----:B------:R-:W-:Y:S01]  /*0660*/  FFMA.RP R3, R10, R8, R7 ;  /* 0x000000080a037223 */ /* 0x000fe20000008007 */
[----:B------:R-:W-:Y:S02]  /*0670*/  VIADD R8, R9, 0x20 ;  /* 0x0000002009087836 */ /* 0x000fe40000000000 */
[----:B------:R-:W-:Y:S01]  /*0680*/  LOP3.LUT R5, R5, 0x800000, RZ, 0xfc, !PT ;  /* 0x0080000005057812 */ /* 0x000fe200078efcff */
[----:B------:R-:W-:Y:S01]  /*0690*/  IMAD.MOV R7, RZ, RZ, -R9 ;  /* 0x000000ffff077224 */ /* 0x000fe200078e0a09 */
[----:B------:R-:W-:-:S02]  /*06a0*/  FSETP.NEU.FTZ.AND P0, PT, R3, R6, PT ;  /* 0x000000060300720b */ /* 0x000fc40003f1d000 */
[----:B------:R-:W-:Y:S02]  /*06b0*/  SHF.L.U32 R8, R5, R8, RZ ;  /* 0x0000000805087219 */ /* 0x000fe400000006ff */
[----:B------:R-:W-:Y:S02]  /*06c0*/  SEL R6, R7, RZ, P2 ;  /* 0x000000ff07067207 */ /* 0x000fe40001000000 */
[----:B------:R-:W-:Y:S02]  /*06d0*/  ISETP.NE.AND P1, PT, R8, RZ, P1 ;  /* 0x000000ff0800720c */ /* 0x000fe40000f25270 */
[----:B------:R-:W-:Y:S02]  /*06e0*/  SHF.R.U32.HI R6, RZ, R6, R5 ;  /* 0x00000006ff067219 */ /* 0x000fe40000011605 */
[----:B------:R-:W-:Y:S02]  /*06f0*/  PLOP3.LUT P0, PT, P0, P1, PT, 0xf8, 0x8f ;  /* 0x00000000008f781c */ /* 0x000fe40000703f70 */
[----:B------:R-:W-:-:S02]  /*0700*/  SHF.R.U32.HI R8, RZ, 0x1, R6 ;  /* 0x00000001ff087819 */ /* 0x000fc40000011606 */
[----:B------:R-:W-:-:S04]  /*0710*/  SEL R3, RZ, 0x1, !P0 ;  /* 0x00000001ff037807 */ /* 0x000fc80004000000 */
[----:B------:R-:W-:-:S04]  /*0720*/  LOP3.LUT R3, R3, 0x1, R8, 0xf8, !PT ;  /* 0x0000000103037812 */ /* 0x000fc800078ef808 */
[----:B------:R-:W-:-:S05]  /*0730*/  LOP3.LUT R3, R3, R6, RZ, 0xc0, !PT ;  /* 0x0000000603037212 */ /* 0x000fca00078ec0ff */
[----:B------:R-:W-:-:S05]  /*0740*/  IMAD.IADD R3, R8, 0x1, R3 ;  /* 0x0000000108037824 */ /* 0x000fca00078e0203 */
[----:B------:R-:W-:Y:S01]  /*0750*/  LOP3.LUT R0, R3, R0, RZ, 0xfc, !PT ;  /* 0x0000000003007212 */ /* 0x000fe200078efcff */
[----:B------:R-:W-:Y:S06]  /*0760*/  BRA `(.L_x_13) ;  /* 0x0000000000107947 */ /* 0x000fec0003800000 */
.L_x_12:
[----:B------:R-:W-:-:S04]  /*0770*/  LOP3.LUT R0, R0, 0x80000000, RZ, 0xc0, !PT ;  /* 0x8000000000007812 */ /* 0x000fc800078ec0ff */
[----:B------:R-:W-:Y:S01]  /*0780*/  LOP3.LUT R0, R0, 0x7f800000, RZ, 0xfc, !PT ;  /* 0x7f80000000007812 */ /* 0x000fe200078efcff */
[----:B------:R-:W-:Y:S06]  /*0790*/  BRA `(.L_x_13) ;  /* 0x0000000000047947 */ /* 0x000fec0003800000 */
.L_x_11:
[----:B------:R-:W-:-:S07]  /*07a0*/  IMAD R0, R6, 0x800000, R0 ;  /* 0x0080000006007824 */ /* 0x000fce00078e0200 */
.L_x_13:
[----:B------:R-:W-:Y:S05]  /*07b0*/  BSYNC.RECONVERGENT B2 ;  /* 0x0000000000027941 */ /* 0x000fea0003800200 */
.L_x_10:
[----:B------:R-:W-:Y:S05]  /*07c0*/  BRA `(.L_x_14) ;  /* 0x0000000000207947 */ /* 0x000fea0003800000 */
.L_x_9:
[----:B------:R-:W-:-:S04]  /*07d0*/  LOP3.LUT R0, R8, 0x80000000, R7, 0x48, !PT ;  /* 0x8000000008007812 */ /* 0x000fc800078e4807 */
[----:B------:R-:W-:Y:S01]  /*07e0*/  LOP3.LUT R0, R0, 0x7f800000, RZ, 0xfc, !PT ;  /* 0x7f80000000007812 */ /* 0x000fe200078efcff */
[----:B------:R-:W-:Y:S06]  /*07f0*/  BRA `(.L_x_14) ;  /* 0x0000000000147947 */ /* 0x000fec0003800000 */
.L_x_8:
[----:B------:R-:W-:Y:S01]  /*0800*/  LOP3.LUT R0, R8, 0x80000000, R7, 0x48, !PT ;  /* 0x8000000008007812 */ /* 0x000fe200078e4807 */
[----:B------:R-:W-:Y:S06]  /*0810*/  BRA `(.L_x_14) ;  /* 0x00000000000c7947 */ /* 0x000fec0003800000 */
.L_x_7:
[----:B------:R-:W0:Y:S01]  /*0820*/  MUFU.RSQ R0, -QNAN ;  /* 0xffc0000000007908 */ /* 0x000e220000001400 */
[----:B------:R-:W-:Y:S05]  /*0830*/  BRA `(.L_x_14) ;  /* 0x0000000000047947 */ /* 0x000fea0003800000 */
.L_x_6:
[----:B------:R-:W-:-:S07]  /*0840*/  FADD.FTZ R0, R0, R3 ;  /* 0x0000000300007221 */ /* 0x000fce0000010000 */
.L_x_14:
[----:B------:R-:W-:Y:S05]  /*0850*/  BSYNC.RECONVERGENT B1 ;  /* 0x0000000000017941 */ /* 0x000fea0003800200 */
.L_x_4:
[----:B------:R-:W-:-:S04]  /*0860*/  IMAD.MOV.U32 R5, RZ, RZ, 0x0 ;  /* 0x00000000ff057424 */ /* 0x000fc800078e00ff */
[----:B0-----:R-:W-:Y:S05]  /*0870*/  RET.REL.NODEC R4 `(_Z22elementwise_div_kernelPKfS0_Pfi) ;  /* 0xfffffff404e07950 */ /* 0x001fea0003c3ffff */
.L_x_15:
        /* <DEDUP_REMOVED lines=16> */
.L_x_22:


//--------------------- .text._Z13matmul_kernelPKfS0_Pfiii --------------------------
	.section	.text._Z13matmul_kernelPKfS0_Pfiii,"ax",@progbits
	.align	128
        .global         _Z13matmul_kernelPKfS0_Pfiii
        .type           _Z13matmul_kernelPKfS0_Pfiii,@function
        .size           _Z13matmul_kernelPKfS0_Pfiii,(.L_x_26 - _Z13matmul_kernelPKfS0_Pfiii)
        .other          _Z13matmul_kernelPKfS0_Pfiii,@"STO_CUDA_ENTRY STV_DEFAULT"
_Z13matmul_kernelPKfS0_Pfiii:
.text._Z13matmul_kernelPKfS0_Pfiii:
[----:B------:R-:W-:Y:S01]  /*0000*/  LDC R1, c[0x0][0x37c] ;  /* 0x0000df00ff017b82 */ /* 0x000fe20000000800 */
[----:B------:R-:W0:Y:S07]  /*0010*/  S2R R5, SR_TID.X ;  /* 0x0000000000057919 */ /* 0x000e2e0000002100 */
[----:B------:R-:W1:Y:S01]  /*0020*/  LDC R19, c[0x0][0x364] ;  /* 0x0000d900ff137b82 */ /* 0x000e620000000800 */
[----:B------:R-:W1:Y:S07]  /*0030*/  S2R R4, SR_TID.Y ;  /* 0x0000000000047919 */ /* 0x000e6e0000002200 */
[----:B------:R-:W0:Y:S08]  /*0040*/  S2UR UR5, SR_CTAID.X ;  /* 0x00000000000579c3 */ /* 0x000e300000002500 */
[----:B------:R-:W0:Y:S08]  /*0050*/  LDC R0, c[0x0][0x360] ;  /* 0x0000d800ff007b82 */ /* 0x000e300000000800 */
[----:B------:R-:W1:Y:S08]  /*0060*/  S2UR UR4, SR_CTAID.Y ;  /* 0x00000000000479c3 */ /* 0x000e700000002600 */
[----:B------:R-:W2:Y:S01]  /*0070*/  LDC.64 R2, c[0x0][0x398] ;  /* 0x0000e600ff027b82 */ /* 0x000ea20000000a00 */
[----:B0-----:R-:W-:-:S02]  /*0080*/  IMAD R0, R0, UR5, R5 ;  /* 0x0000000500007c24 */ /* 0x001fc4000f8e0205 */
[----:B-1----:R-:W-:-:S03]  /*0090*/  IMAD R19, R19, UR4, R4 ;  /* 0x0000000413137c24 */ /* 0x002fc6000f8e0204 */
[----:B--2---:R-:W-:-:S04]  /*00a0*/  ISETP.GE.AND P0, PT, R0, R3, PT ;  /* 0x000000030000720c */ /* 0x004fc80003f06270 */
[----:B------:R-:W-:-:S13]  /*00b0*/  ISETP.GE.OR P0, PT, R19, R2, P0 ;  /* 0x000000021300720c */ /* 0x000fda0000706670 */
[----:B------:R-:W-:Y:S05]  /*00c0*/  @P0 EXIT ;  /* 0x000000000000094d */ /* 0x000fea0003800000 */
[----:B------:R-:W0:Y:S01]  /*00d0*/  LDC R2, c[0x0][0x3a0] ;  /* 0x0000e800ff027b82 */ /* 0x000e220000000800 */
[----:B------:R-:W1:Y:S01]  /*00e0*/  LDCU.64 UR4, c[0x0][0x358] ;  /* 0x00006b00ff0477ac */ /* 0x000e620008000a00 */
[----:B------:R-:W-:Y:S01]  /*00f0*/  HFMA2 R24, -RZ, RZ, 0, 0 ;  /* 0x00000000ff187431 */ /* 0x000fe200000001ff */
[----:B0-----:R-:W-:-:S13]  /*0100*/  ISETP.GE.AND P0, PT, R2, 0x1, PT ;  /* 0x000000010200780c */ /* 0x001fda0003f06270 */
[----:B-1----:R-:W-:Y:S05]  /*0110*/  @!P0 BRA `(.L_x_16) ;  /* 0x0000000400e08947 */ /* 0x002fea0003800000 */
[C---:B------:R-:W-:Y:S01]  /*0120*/  ISETP.GE.U32.AND P1, PT, R2.reuse, 0x8, PT ;  /* 0x000000080200780c */ /* 0x040fe20003f26070 */
[----:B------:R-:W-:Y:S01]  /*0130*/  IMAD R20, R19, R2, RZ ;  /* 0x0000000213147224 */ /* 0x000fe200078e02ff */
[----:B------:R-:W-:Y:S02]  /*0140*/  LOP3.LUT R27, R2, 0x7, RZ, 0xc0, !PT ;  /* 0x00000007021b7812 */ /* 0x000fe400078ec0ff */
[----:B------:R-:W-:Y:S02]  /*0150*/  MOV R24, RZ ;  /* 0x000000ff00187202 */ /* 0x000fe40000000f00 */
[----:B------:R-:W-:Y:S02]  /*0160*/  ISETP.NE.AND P0, PT, R27, RZ, PT ;  /* 0x000000ff1b00720c */ /* 0x000fe40003f05270 */
[----:B------:R-:W-:-:S05]  /*0170*/  MOV R21, RZ ;  /* 0x000000ff00157202 */ /* 0x000fca0000000f00 */
[----:B------:R-:W-:Y:S06]  /*0180*/  @!P1 BRA `(.L_x_17) ;  /* 0x0000000000c49947 */ /* 0x000fec0003800000 */
[----:B------:R-:W0:Y:S01]  /*0190*/  LDC.64 R4, c[0x0][0x380] ;  /* 0x0000e000ff047b82 */ /* 0x000e220000000a00 */
[----:B------:R-:W-:Y:S02]  /*01a0*/  LOP3.LUT R21, R2, 0x7ffffff8, RZ, 0xc0, !PT ;  /* 0x7ffffff802157812 */ /* 0x000fe400078ec0ff */
[----:B------:R-:W-:Y:S02]  /*01b0*/  MOV R24, RZ ;  /* 0x000000ff00187202 */ /* 0x000fe40000000f00 */
[----:B------:R-:W-:Y:S02]  /*01c0*/  MOV R18, R0 ;  /* 0x0000000000127202 */ /* 0x000fe40000000f00 */
[----:B------:R-:W-:Y:S01]  /*01d0*/  IADD3 R22, PT, PT, -R21, RZ, RZ ;  /* 0x000000ff15167210 */ /* 0x000fe20007ffe1ff */
[----:B0-----:R-:W-:-:S03]  /*01e0*/  IMAD.WIDE.U32 R4, R20, 0x4, R4 ;  /* 0x0000000414047825 */ /* 0x001fc600078e0004 */
[----:B------:R-:W-:-:S04]  /*01f0*/  IADD3 R6, P1, PT, R4, 0x10, RZ ;  /* 0x0000001004067810 */ /* 0x000fc80007f3e0ff */
[----:B------:R-:W-:-:S09]  /*0200*/  IADD3.X R7, PT, PT, RZ, R5, RZ, P1, !PT ;  /* 0x00000005ff077210 */ /* 0x000fd20000ffe4ff */
.L_x_18:
[----:B------:R-:W0:Y:S01]  /*0210*/  LDC.64 R16, c[0x0][0x388] ;  /* 0x0000e200ff107b82 */ /* 0x000e220000000a00 */
[----:B------:R-:W-:Y:S02]  /*0220*/  MOV R4, R6 ;  /* 0x0000000600047202 */ /* 0x000fe40000000f00 */
[----:B------:R-:W-:-:S05]  /*0230*/  MOV R5, R7 ;  /* 0x0000000700057202 */ /* 0x000fca0000000f00 */
[----:B------:R-:W2:Y:S04]  /*0240*/  LDG.E R25, desc[UR4][R4.64+-0x10] ;  /* 0xfffff00404197981 */ /* 0x000ea8000c1e1900 */
[----:B------:R-:W3:Y:S04]  /*0250*/  LDG.E R23, desc[UR4][R4.64+-0xc] ;  /* 0xfffff40404177981 */ /* 0x000ee8000c1e1900 */
[----:B------:R-:W4:Y:S04]  /*0260*/  LDG.E R29, desc[UR4][R4.64+-0x8] ;  /* 0xfffff804041d7981 */ /* 0x000f28000c1e1900 */
[----:B------:R-:W5:Y:S01]  /*0270*/  LDG.E R28, desc[UR4][R4.64+-0x4] ;  /* 0xfffffc04041c7981 */ /* 0x000f62000c1e1900 */
[----:B0-----:R-:W-:-:S05]  /*0280*/  IMAD.WIDE R16, R18, 0x4, R16 ;  /* 0x0000000412107825 */ /* 0x001fca00078e0210 */
[----:B------:R0:W2:Y:S01]  /*0290*/  LDG.E R26, desc[UR4][R16.64] ;  /* 0x00000004101a7981 */ /* 0x0000a2000c1e1900 */
[----:B------:R-:W-:-:S04]  /*02a0*/  IMAD.WIDE R14, R3, 0x4, R16 ;  /* 0x00000004030e7825 */ /* 0x000fc800078e0210 */
[C---:B------:R-:W-:Y:S02]  /*02b0*/  IMAD.WIDE R6, R3.reuse, 0x4, R14 ;  /* 0x0000000403067825 */ /* 0x040fe400078e020e */
[----:B------:R-:W3:Y:S02]  /*02c0*/  LDG.E R14, desc[UR4][R14.64] ;  /* 0x000000040e0e7981 */ /* 0x000ee4000c1e1900 */
[C---:B------:R-:W-:Y:S02]  /*02d0*/  IMAD.WIDE R10, R3.reuse, 0x4, R6 ;  /* 0x00000004030a7825 */ /* 0x040fe400078e0206 */
[----:B------:R-:W4:Y:S02]  /*02e0*/  LDG.E R6, desc[UR4][R6.64] ;  /* 0x0000000406067981 */ /* 0x000f24000c1e1900 */
[C---:B------:R-:W-:Y:S02]  /*02f0*/  IMAD.WIDE R8, R3.reuse, 0x4, R10 ;  /* 0x0000000403087825 */ /* 0x040fe400078e020a */
[----:B------:R-:W5:Y:S02]  /*0300*/  LDG.E R10, desc[UR4][R10.64] ;  /* 0x000000040a0a7981 */ /* 0x000f64000c1e1900 */
[----:B------:R-:W-:-:S02]  /*0310*/  IMAD.WIDE R12, R3, 0x4, R8 ;  /* 0x00000004030c7825 */ /* 0x000fc400078e0208 */
[----:B------:R-:W5:Y:S04]  /*0320*/  LDG.E R7, desc[UR4][R4.64] ;  /* 0x0000000404077981 */ /* 0x000f68000c1e1900 */
[----:B------:R-:W5:Y:S01]  /*0330*/  LDG.E R8, desc[UR4][R8.64] ;  /* 0x0000000408087981 */ /* 0x000f62000c1e1900 */
[----:B0-----:R-:W-:-:S03]  /*0340*/  IMAD.WIDE R16, R3, 0x4, R12 ;  /* 0x0000000403107825 */ /* 0x001fc600078e020c */
[----:B------:R-:W5:Y:S04]  /*0350*/  LDG.E R12, desc[UR4][R12.64] ;  /* 0x000000040c0c7981 */ /* 0x000f68000c1e1900 */
[----:B------:R-:W5:Y:S04]  /*0360*/  LDG.E R15, desc[UR4][R16.64] ;  /* 0x00000004100f7981 */ /* 0x000f68000c1e1900 */
[----:B------:R-:W5:Y:S04]  /*0370*/  LDG.E R9, desc[UR4][R4.64+0x4] ;  /* 0x0000040404097981 */ /* 0x000f68000c1e1900 */
[----:B------:R-:W5:Y:S01]  /*0380*/  LDG.E R11, desc[UR4][R4.64+0xc] ;  /* 0x00000c04040b7981 */ /* 0x000f62000c1e1900 */
[----:B--2---:R-:W-:Y:S01]  /*0390*/  FFMA R26, R25, R26, R24 ;  /* 0x0000001a191a7223 */ /* 0x004fe20000000018 */
[----:B------:R-:W-:-:S02]  /*03a0*/  IMAD.WIDE R24, R3, 0x4, R16 ;  /* 0x0000000403187825 */ /* 0x000fc400078e0210 */
[----:B------:R-:W2:Y:S04]  /*03b0*/  LDG.E R16, desc[UR4][R4.64+0x8] ;  /* 0x0000080404107981 */ /* 0x000ea8000c1e1900 */
[----:B------:R-:W2:Y:S01]  /*03c0*/  LDG.E R24, desc[UR4][R24.64] ;  /* 0x0000000418187981 */ /* 0x000ea2000c1e1900 */
[----:B---3--:R-:W-:Y:S01]  /*03d0*/  FFMA R14, R23, R14, R26 ;  /* 0x0000000e170e7223 */ /* 0x008fe2000000001a */
[----:B------:R-:W-:-:S03]  /*03e0*/  IADD3 R22, PT, PT, R22, 0x8, RZ ;  /* 0x0000000816167810 */ /* 0x000fc60007ffe0ff */
[----:B----4-:R-:W-:Y:S01]  /*03f0*/  FFMA R29, R29, R6, R14 ;  /* 0x000000061d1d7223 */ /* 0x010fe2000000000e */
[----:B------:R-:W-:-:S03]  /*0400*/  ISETP.NE.AND P1, PT, R22, RZ, PT ;  /* 0x000000ff1600720c */ /* 0x000fc60003f25270 */
[----:B-----5:R-:W-:Y:S01]  /*0410*/  FFMA R10, R28, R10, R29 ;  /* 0x0000000a1c0a7223 */ /* 0x020fe2000000001d */
[----:B------:R-:W-:-:S03]  /*0420*/  IADD3 R6, P2, PT, R4, 0x20, RZ ;  /* 0x0000002004067810 */ /* 0x000fc60007f5e0ff */
[----:B------:R-:W-:Y:S01]  /*0430*/  FFMA R8, R7, R8, R10 ;  /* 0x0000000807087223 */ /* 0x000fe2000000000a */
[----:B------:R-:W-:Y:S02]  /*0440*/  IADD3.X R7, PT, PT, RZ, R5, RZ, P2, !PT ;  /* 0x00000005ff077210 */ /* 0x000fe400017fe4ff */
[----:B------:R-:W-:Y:S01]  /*0450*/  LEA R18, R3, R18, 0x3 ;  /* 0x0000001203127211 */ /* 0x000fe200078e18ff */
[----:B------:R-:W-:-:S04]  /*0460*/  FFMA R9, R9, R12, R8 ;  /* 0x0000000c09097223 */ /* 0x000fc80000000008 */
[----:B--2---:R-:W-:-:S04]  /*0470*/  FFMA R16, R16, R15, R9 ;  /* 0x0000000f10107223 */ /* 0x004fc80000000009 */
[----:B------:R-:W-:Y:S01]  /*0480*/  FFMA R24, R11, R24, R16 ;  /* 0x000000180b187223 */ /* 0x000fe20000000010 */
[----:B------:R-:W-:Y:S06]  /*0490*/  @P1 BRA `(.L_x_18) ;  /* 0xfffffffc005c1947 */ /* 0x000fec000383ffff */
.L_x_17:
[----:B------:R-:W-:Y:S05]  /*04a0*/  @!P0 BRA `(.L_x_16) ;  /* 0x0000000000fc8947 */ /* 0x000fea0003800000 */
[----:B------:R-:W-:Y:S02]  /*04b0*/  ISETP.GE.U32.AND P1, PT, R27, 0x4, PT ;  /* 0x000000041b00780c */ /* 0x000fe40003f26070 */
[----:B------:R-:W-:-:S04]  /*04c0*/  LOP3.LUT R16, R2, 0x3, RZ, 0xc0, !PT ;  /* 0x0000000302107812 */ /* 0x000fc800078ec0ff */
[----:B------:R-:W-:-:S07]  /*04d0*/  ISETP.NE.AND P0, PT, R16, RZ, PT ;  /* 0x000000ff1000720c */ /* 0x000fce0003f05270 */
[----:B------:R-:W-:Y:S06]  /*04e0*/  @!P1 BRA `(.L_x_19) ;  /* 0x00000000006c9947 */ /* 0x000fec0003800000 */
[----:B------:R-:W0:Y:S01]  /*04f0*/  LDC.64 R6, c[0x0][0x388] ;  /* 0x0000e200ff067b82 */ /* 0x000e220000000a00 */
[----:B------:R-:W1:Y:S01]  /*0500*/  LDCU.64 UR6, c[0x0][0x380] ;  /* 0x00007000ff0677ac */ /* 0x000e620008000a00 */
[----:B------:R-:W-:Y:S01]  /*0510*/  IMAD R9, R21, R3, R0 ;  /* 0x0000000315097224 */ /* 0x000fe200078e0200 */
[CC--:B------:R-:W-:Y:S02]  /*0520*/  IADD3 R5, PT, PT, R20.reuse, R21.reuse, RZ ;  /* 0x0000001514057210 */ /* 0x0c0fe40007ffe0ff */
[----:B------:R-:W-:-:S03]  /*0530*/  IADD3 R10, P1, PT, R20, R21, RZ ;  /* 0x00000015140a7210 */ /* 0x000fc60007f3e0ff */
[----:B------:R-:W2:Y:S01]  /*0540*/  LDC.64 R14, c[0x0][0x380] ;  /* 0x0000e000ff0e7b82 */ /* 0x000ea20000000a00 */
[----:B0-----:R-:W-:-:S04]  /*0550*/  IMAD.WIDE R6, R9, 0x4, R6 ;  /* 0x0000000409067825 */ /* 0x001fc800078e0206 */
[----:B------:R-:W-:Y:S02]  /*0560*/  IMAD.WIDE R8, R3, 0x4, R6 ;  /* 0x0000000403087825 */ /* 0x000fe400078e0206 */
[----:B------:R-:W3:Y:S02]  /*0570*/  LDG.E R6, desc[UR4][R6.64] ;  /* 0x0000000406067981 */ /* 0x000ee4000c1e1900 */
[----:B--2---:R-:W-:Y:S01]  /*0580*/  IMAD.WIDE.U32 R14, R5, 0x4, R14 ;  /* 0x00000004050e7825 */ /* 0x004fe200078e000e */
[----:B------:R-:W-:Y:S02]  /*0590*/  IADD3.X R5, PT, PT, RZ, RZ, RZ, P1, !PT ;  /* 0x000000ffff057210 */ /* 0x000fe40000ffe4ff */
[----:B-1----:R-:W-:-:S03]  /*05a0*/  LEA R4, P1, R10, UR6, 0x2 ;  /* 0x000000060a047c11 */ /* 0x002fc6000f8210ff */
[----:B------:R-:W3:Y:S01]  /*05b0*/  LDG.E R15, desc[UR4][R14.64] ;  /* 0x000000040e0f7981 */ /* 0x000ee2000c1e1900 */
[----:B------:R-:W-:Y:S01]  /*05c0*/  LEA.HI.X R5, R10, UR7, R5, 0x2, P1 ;  /* 0x000000070a057c11 */ /* 0x000fe200088f1405 */
[C---:B------:R-:W-:Y:S02]  /*05d0*/  IMAD.WIDE R10, R3.reuse, 0x4, R8 ;  /* 0x00000004030a7825 */ /* 0x040fe400078e0208 */
[----:B------:R-:W2:Y:S04]  /*05e0*/  LDG.E R8, desc[UR4][R8.64] ;  /* 0x0000000408087981 */ /* 0x000ea8000c1e1900 */
[----:B------:R-:W2:Y:S01]  /*05f0*/  LDG.E R17, desc[UR4][R4.64+0x4] ;  /* 0x0000040404117981 */ /* 0x000ea2000c1e1900 */
[----:B------:R-:W-:-:S03]  /*0600*/  IMAD.WIDE R12, R3, 0x4, R10 ;  /* 0x00000004030c7825 */ /* 0x000fc600078e020a */
[----:B------:R-:W4:Y:S04]  /*0610*/  LDG.E R22, desc[UR4][R10.64] ;  /* 0x000000040a167981 */ /* 0x000f28000c1e1900 */
[----:B------:R-:W4:Y:S04]  /*0620*/  LDG.E R18, desc[UR4][R4.64+0x8] ;  /* 0x0000080404127981 */ /* 0x000f28000c1e1900 */
[----:B------:R-:W5:Y:S04]  /*0630*/  LDG.E R26, desc[UR4][R4.64+0xc] ;  /* 0x00000c04041a7981 */ /* 0x000f68000c1e1900 */
[----:B------:R-:W5:Y:S01]  /*0640*/  LDG.E R12, desc[UR4][R12.64] ;  /* 0x000000040c0c7981 */ /* 0x000f62000c1e1900 */
[----:B------:R-:W-:Y:S01]  /*0650*/  IADD3 R21, PT, PT, R21, 0x4, RZ ;  /* 0x0000000415157810 */ /* 0x000fe20007ffe0ff */
[----:B---3--:R-:W-:-:S04]  /*0660*/  FFMA R24, R15, R6, R24 ;  /* 0x000000060f187223 */ /* 0x008fc80000000018 */
[----:B--2---:R-:W-:-:S04]  /*0670*/  FFMA R17, R17, R8, R24 ;  /* 0x0000000811117223 */ /* 0x004fc80000000018 */
[----:B----4-:R-:W-:-:S04]  /*0680*/  FFMA R17, R18, R22, R17 ;  /* 0x0000001612117223 */ /* 0x010fc80000000011 */
[----:B-----5:R-:W-:-:S07]  /*0690*/  FFMA R24, R26, R12, R17 ;  /* 0x0000000c1a187223 */ /* 0x020fce0000000011 */
.L_x_19:
[----:B------:R-:W-:Y:S05]  /*06a0*/  @!P0 BRA `(.L_x_16) ;  /* 0x00000000007c8947 */ /* 0x000fea0003800000 */
[----:B------:R-:W-:Y:S01]  /*06b0*/  ISETP.NE.AND P1, PT, R16, 0x1, PT ;  /* 0x000000011000780c */ /* 0x000fe20003f25270 */
[----:B------:R-:W0:Y:S01]  /*06c0*/  LDC.64 R12, c[0x0][0x380] ;  /* 0x0000e000ff0c7b82 */ /* 0x000e220000000a00 */
[----:B------:R-:W-:-:S04]  /*06d0*/  LOP3.LUT R2, R2, 0x1, RZ, 0xc0, !PT ;  /* 0x0000000102027812 */ /* 0x000fc800078ec0ff */
[----:B------:R-:W-:-:S03]  /*06e0*/  ISETP.NE.U32.AND P0, PT, R2, 0x1, PT ;  /* 0x000000010200780c */ /* 0x000fc60003f05070 */
[----:B------:R-:W1:Y:S04]  /*06f0*/  LDC.64 R10, c[0x0][0x388] ;  /* 0x0000e200ff0a7b82 */ /* 0x000e680000000a00 */
[CC--:B------:R-:W-:Y:S02]  /*0700*/  @P1 IADD3 R15, PT, PT, R20.reuse, R21.reuse, RZ ;  /* 0x00000015140f1210 */ /* 0x0c0fe40007ffe0ff */
[----:B------:R-:W-:Y:S02]  /*0710*/  @P1 IADD3 R2, P2, PT, R20, R21, RZ ;  /* 0x0000001514021210 */ /* 0x000fe40007f5e0ff */
[----:B------:R-:W2:Y:S02]  /*0720*/  @P1 LDC.64 R4, c[0x0][0x380] ;  /* 0x0000e000ff041b82 */ /* 0x000ea40000000a00 */
[----:B------:R-:W-:-:S06]  /*0730*/  @P1 IADD3.X R14, PT, PT, RZ, RZ, RZ, P2, !PT ;  /* 0x000000ffff0e1210 */ /* 0x000fcc00017fe4ff */
[----:B------:R-:W3:Y:S01]  /*0740*/  LDC.64 R6, c[0x0][0x380] ;  /* 0x0000e000ff067b82 */ /* 0x000ee20000000a00 */
[----:B0-----:R-:W-:-:S04]  /*0750*/  @P1 IMAD.WIDE.U32 R12, R15, 0x4, R12 ;  /* 0x000000040f0c1825 */ /* 0x001fc800078e000c */
[C---:B------:R-:W-:Y:S01]  /*0760*/  @P1 IMAD R15, R21.reuse, R3, R0 ;  /* 0x00000003150f1224 */ /* 0x040fe200078e0200 */
[----:B------:R-:W-:Y:S01]  /*0770*/  @P1 IADD3 R21, PT, PT, R21, 0x2, RZ ;  /* 0x0000000215151810 */ /* 0x000fe20007ffe0ff */
[----:B------:R-:W4:Y:S01]  /*0780*/  @P1 LDG.E R13, desc[UR4][R12.64] ;  /* 0x000000040c0d1981 */ /* 0x000f22000c1e1900 */
[----:B------:R-:W0:Y:S01]  /*0790*/  LDC.64 R8, c[0x0][0x388] ;  /* 0x0000e200ff087b82 */ /* 0x000e220000000a00 */
[----:B-1----:R-:W-:Y:S01]  /*07a0*/  @P1 IMAD.WIDE R10, R15, 0x4, R10 ;  /* 0x000000040f0a1825 */ /* 0x002fe200078e020a */
[----:B------:R-:W-:Y:S02]  /*07b0*/  @!P0 IADD3 R17, PT, PT, R20, R21, RZ ;  /* 0x0000001514118210 */ /* 0x000fe40007ffe0ff */
[----:B--2---:R-:W-:Y:S01]  /*07c0*/  @P1 LEA R4, P2, R2, R4, 0x2 ;  /* 0x0000000402041211 */ /* 0x004fe200078410ff */
[----:B------:R-:W-:-:S03]  /*07d0*/  @!P0 IMAD R21, R21, R3, R0 ;  /* 0x0000000315158224 */ /* 0x000fc600078e0200 */
[----:B------:R-:W-:Y:S01]  /*07e0*/  @P1 LEA.HI.X R5, R2, R5, R14, 0x2, P2 ;  /* 0x0000000502051211 */ /* 0x000fe200010f140e */
[----:B------:R-:W-:Y:S01]  /*07f0*/  @P1 IMAD.WIDE R14, R3, 0x4, R10 ;  /* 0x00000004030e1825 */ /* 0x000fe200078e020a */
[----:B------:R-:W4:Y:S03]  /*0800*/  @P1 LDG.E R2, desc[UR4][R10.64] ;  /* 0x000000040a021981 */ /* 0x000f26000c1e1900 */
[----:B---3--:R-:W-:Y:S01]  /*0810*/  @!P0 IMAD.WIDE.U32 R6, R17, 0x4, R6 ;  /* 0x0000000411068825 */ /* 0x008fe200078e0006 */
[----:B------:R-:W2:Y:S04]  /*0820*/  @P1 LDG.E R5, desc[UR4][R4.64+0x4] ;  /* 0x0000040404051981 */ /* 0x000ea8000c1e1900 */
[----:B------:R-:W2:Y:S01]  /*0830*/  @P1 LDG.E R14, desc[UR4][R14.64] ;  /* 0x000000040e0e1981 */ /* 0x000ea2000c1e1900 */
[----:B0-----:R-:W-:-:S03]  /*0840*/  @!P0 IMAD.WIDE R8, R21, 0x4, R8 ;  /* 0x0000000415088825 */ /* 0x001fc600078e0208 */
[----:B------:R-:W3:Y:S04]  /*0850*/  @!P0 LDG.E R7, desc[UR4][R6.64] ;  /* 0x0000000406078981 */ /* 0x000ee8000c1e1900 */
[----:B------:R-:W3:Y:S01]  /*0860*/  @!P0 LDG.E R8, desc[UR4][R8.64] ;  /* 0x0000000408088981 */ /* 0x000ee2000c1e1900 */
[----:B----4-:R-:W-:-:S04]  /*0870*/  @P1 FFMA R2, R13, R2, R24 ;  /* 0x000000020d021223 */ /* 0x010fc80000000018 */
[----:B--2---:R-:W-:-:S04]  /*0880*/  @P1 FFMA R24, R5, R14, R2 ;  /* 0x0000000e05181223 */ /* 0x004fc80000000002 */
[----:B---3--:R-:W-:-:S07]  /*0890*/  @!P0 FFMA R24, R7, R8, R24 ;  /* 0x0000000807188223 */ /* 0x008fce0000000018 */
.L_x_16:
[----:B------:R-:W0:Y:S01]  /*08a0*/  LDC.64 R4, c[0x0][0x390] ;  /* 0x0000e400ff047b82 */ /* 0x000e220000000a00 */
[----:B------:R-:W-:-:S04]  /*08b0*/  IMAD R3, R19, R3, R0 ;  /* 0x0000000313037224 */ /* 0x000fc800078e0200 */
[----:B0-----:R-:W-:-:S05]  /*08c0*/  IMAD.WIDE R2, R3, 0x4, R4 ;  /* 0x0000000403027825 */ /* 0x001fca00078e0204 */
[----:B------:R-:W-:Y:S01]  /*08d0*/  STG.E desc[UR4][R2.64], R24 ;  /* 0x0000001802007986 */ /* 0x000fe2000c101904 */
[----:B------:R-:W-:Y:S05]  /*08e0*/  EXIT ;  /* 0x000000000000794d */ /* 0x000fea0003800000 */
.L_x_20:
        /* <DEDUP_REMOVED lines=9> */
.L_x_26:


//--------------------- .text._Z14l1_loss_kernelPKfS0_Pfi --------------------------
	.section	.text._Z14l1_loss_kernelPKfS0_Pfi,"ax",@progbits
	.align	128
        .global         _Z14l1_loss_kernelPKfS0_Pfi
        .type           _Z14l1_loss_kernelPKfS0_Pfi,@function
        .size           _Z14l1_loss_kernelPKfS0_Pfi,(.L_x_27 - _Z14l1_loss_kernelPKfS0_Pfi)
        .other          _Z14l1_loss_kernelPKfS0_Pfi,@"STO_CUDA_ENTRY STV_DEFAULT"
_Z14l1_loss_kernelPKfS0_Pfi:
.text._Z14l1_loss_kernelPKfS0_Pfi:
        /* <DEDUP_REMOVED lines=10> */
[----:B------:R-:W2:Y:S08]  /*00a0*/  LDC.64 R4, c[0x0][0x388] ;  /* 0x0000e200ff047b82 */ /* 0x000eb00000000a00 */
[----:B------:R-:W3:Y:S01]  /*00b0*/  LDC.64 R6, c[0x0][0x390] ;  /* 0x0000e400ff067b82 */ /* 0x000ee20000000a00 */
[----:B0-----:R-:W-:-:S06]  /*00c0*/  IMAD.WIDE R2, R9, 0x4, R2 ;  /* 0x0000000409027825 */ /* 0x001fcc00078e0202 */
[----:B-1----:R-:W4:Y:S01]  /*00d0*/  LDG.E R2, desc[UR4][R2.64] ;  /* 0x0000000402027981 */ /* 0x002f22000c1e1900 */
[----:B--2---:R-:W-:-:S06]  /*00e0*/  IMAD.WIDE R4, R9, 0x4, R4 ;  /* 0x0000000409047825 */ /* 0x004fcc00078e0204 */
[----:B------:R-:W4:Y:S01]  /*00f0*/  LDG.E R5, desc[UR4][R4.64] ;  /* 0x0000000404057981 */ /* 0x000f22000c1e1900 */
[----:B---3--:R-:W-:-:S04]  /*0100*/  IMAD.WIDE R6, R9, 0x4, R6 ;  /* 0x0000000409067825 */ /* 0x008fc800078e0206 */
[----:B----4-:R-:W-:-:S04]  /*0110*/  FADD R0, R2, -R5 ;  /* 0x8000000502007221 */ /* 0x010fc80000000000 */
[----:B------:R-:W-:-:S05]  /*0120*/  FADD R9, |R0|, -RZ ;  /* 0x800000ff00097221 */ /* 0x000fca0000000200 */
[----:B------:R-:W-:Y:S01]  /*0130*/  STG.E desc[UR4][R6.64], R9 ;  /* 0x0000000906007986 */ /* 0x000fe2000c101904 */
[----:B------:R-:W-:Y:S05]  /*0140*/  EXIT ;  /* 0x000000000000794d */ /* 0x000fea0003800000 */
.L_x_21:
        /* <DEDUP_REMOVED lines=11> */
.L_x_27:


//--------------------- .nv.shared.reserved.0     --------------------------
	.section	.nv.shared.reserved.0,"aw",@nobits
	.weak		__nv_reservedSMEM_offset_0_alias
	.size		__nv_reservedSMEM_offset_0_alias, 0, 64
	.other		__nv_reservedSMEM_offset_0_alias,@"STO_CUDA_RESERVED_SHARED STV_DEFAULT"
__nv_reservedSMEM_offset_0_alias:
	.zero		0
	.zero		64


//--------------------- .nv.constant0._Z18inplace_add_kernelPfPKfi --------------------------
	.section	.nv.constant0._Z18inplace_add_kernelPfPKfi,"a",@progbits
	.sectionflags	@""
	.align	4
.nv.constant0._Z18inplace_add_kernelPfPKfi:
	.zero		916


//--------------------- .nv.constant0._Z11relu_kernelPfi --------------------------
	.section	.nv.constant0._Z11relu_kernelPfi,"a",@progbits
	.sectionflags	@""
	.align	4
.nv.constant0._Z11relu_kernelPfi:
	.zero		908


//--------------------- .nv.constant0._Z22elementwise_div_kernelPKfS0_Pfi --------------------------
	.section	.nv.constant0._Z22elementwise_div_kernelPKfS0_Pfi,"a",@progbits
	.sectionflags	@""
	.align	4
.nv.constant0._Z22elementwise_div_kernelPKfS0_Pfi:
	.zero		924


//--------------------- .nv.constant0._Z13matmul_kernelPKfS0_Pfiii --------------------------
	.section	.nv.constant0._Z13matmul_kernelPKfS0_Pfiii,"a",@progbits
	.sectionflags	@""
	.align	4
.nv.constant0._Z13matmul_kernelPKfS0_Pfiii:
	.zero		932


//--------------------- .nv.constant0._Z14l1_loss_kernelPKfS0_Pfi --------------------------
	.section	.nv.constant0._Z14l1_loss_kernelPKfS0_Pfi,"a",@progbits
	.sectionflags	@""
	.align	4
.nv.constant0._Z14l1_loss_kernelPKfS0_Pfi:
	.zero		924


//--------------------- SYMBOLS --------------------------

	.type		.nv.reservedSmem.offset0,@object
	.size		.nv.reservedSmem.offset0,0x4
